	.target	sm_100a

	.elftype	@"ET_EXEC"


//--------------------- .note.nv.tkinfo           --------------------------
	.section	.note.nv.tkinfo,"",@"SHT_NOTE"
	.sectionflags	@"SHF_NOTE_NV_TKINFO"
	.tkinfo
        /*0018*/ 	.word	0x00000002
        /*0030*/ 	.string	""
        /*0030*/ 	.string	"ptxas"
        /*0030*/ 	.string	"Cuda compilation tools, release 13.0, V13.0.88"
        /*0030*/ 	.string	"Build cuda_13.0.r13.0/compiler.36424714_0"
        /*0030*/ 	.string	"-arch sm_100a -m 64 "



//--------------------- .note.nv.cuinfo           --------------------------
	.section	.note.nv.cuinfo,"",@"SHT_NOTE"
	.sectionflags	@"SHF_NOTE_NV_CUINFO"
        /*0018*/ 	.short	0x0002
        /*001a*/ 	.short	0x0064
        /*001c*/ 	.short	0x0082
	.zero		2


//--------------------- .nv.info                  --------------------------
	.section	.nv.info,"",@"SHT_CUDA_INFO"
	.align	4


	//----- nvinfo : EIATTR_REGCOUNT
	.align		4
        /*0000*/ 	.byte	0x04, 0x2f
        /*0002*/ 	.short	(.L_19 - .L_18)
	.align		4
.L_18:
        /*0004*/ 	.word	index@(_ZN7cutlass13device_kernelINS_4gemm6kernel13GemmUniversalIN4cute5tupleIJiiiiEEENS1_10collective13CollectiveMmaINS1_35MainloopSm100TmaUmmaWarpSpecializedILi27ELi2ELi4ENS5_IJNS4_1CILi2EEENSA_ILi1EEESC_EEEEENS5_IJNSA_ILi64EEESF_SF_EEENS_12float_e4m3_tENS5_IJlSC_lEEESH_SI_NS4_8TiledMMAINS4_8MMA_AtomIJNS4_10MMA_TraitsINS4_19SM100_MMA_F8F6F4_SSEJSH_SH_fSF_SF_NS4_17integral_constantINS4_4UMMA5MajorELSP_0EEESQ_NSN_INSO_7ScaleInELSR_0EEESS_EEEEEENS4_6LayoutINS5_IJSC_SC_SC_EEENS5_IJNSA_ILi0EEESX_SX_EEEEENS5_IJNS4_10UnderscoreES10_S10_EEEEENS4_13SM90_TMA_LOADENS4_14ComposedLayoutINS4_7SwizzleILi2ELi4ELi3EEENS4_18smem_ptr_flag_bitsILi8EEENSV_INS5_IJNSA_ILi8EEESF_EEENS5_IJSF_SC_EEEEEEEvNS4_8identityENS4_23SM90_TMA_LOAD_MULTICASTES1D_vS1E_EENS_8epilogue10collective18CollectiveEpilogueINS1H_23Sm100TmaWarpSpecializedILi1ELi1ELi32ELb0ELb0EEEJSG_NS5_IJNSV_ISF_SC_EES1M_EEESH_SI_SH_SI_NS1H_6fusion15FusionCallbacksIS1L_NS1O_17LinearCombinationISH_fSH_fLNS_15FloatRoundStyleE2EEESG_S1N_JEEENS4_5SM1004TMEM4LOAD26SM100_TMEM_LOAD_16dp32b32xES13_S1D_NS4_39AutoVectorizingCopyWithAssumedAlignmentILi128EEENS4_14SM90_TMA_STOREES1D_S1Z_S1Z_EEEvvEEEEvNT_6ParamsE)
        /*0008*/ 	.word	0x00000059


	//----- nvinfo : EIATTR_FRAME_SIZE
	.align		4
.L_19:
        /*000c*/ 	.byte	0x04, 0x11
        /*000e*/ 	.short	(.L_21 - .L_20)
	.align		4
.L_20:
        /*0010*/ 	.word	index@($__internal_2_$__cuda_sm10x_tcgen05_guardrail_trap_unallocated_columns_being_dealloced)
        /*0014*/ 	.word	0x00000000


	//----- nvinfo : EIATTR_FRAME_SIZE
	.align		4
.L_21:
        /*0018*/ 	.byte	0x04, 0x11
        /*001a*/ 	.short	(.L_23 - .L_22)
	.align		4
.L_22:
        /*001c*/ 	.word	index@($__internal_1_$__cuda_sm10x_tcgen05_guardrail_trap_phase_invalid_during_alloc)
        /*0020*/ 	.word	0x00000000


	//----- nvinfo : EIATTR_FRAME_SIZE
	.align		4
.L_23:
        /*0024*/ 	.byte	0x04, 0x11
        /*0026*/ 	.short	(.L_25 - .L_24)
	.align		4
.L_24:
        /*0028*/ 	.word	index@($__internal_0_$__cuda_sm10x_tcgen05_guardrail_trap_col_being_dealloced_not_returned_by_alloc)
        /*002c*/ 	.word	0x00000000


	//----- nvinfo : EIATTR_FRAME_SIZE
	.align		4
.L_25:
        /*0030*/ 	.byte	0x04, 0x11
        /*0032*/ 	.short	(.L_27 - .L_26)
	.align		4
.L_26:
        /*0034*/ 	.word	index@(_ZN7cutlass13device_kernelINS_4gemm6kernel13GemmUniversalIN4cute5tupleIJiiiiEEENS1_10collective13CollectiveMmaINS1_35MainloopSm100TmaUmmaWarpSpecializedILi27ELi2ELi4ENS5_IJNS4_1CILi2EEENSA_ILi1EEESC_EEEEENS5_IJNSA_ILi64EEESF_SF_EEENS_12float_e4m3_tENS5_IJlSC_lEEESH_SI_NS4_8TiledMMAINS4_8MMA_AtomIJNS4_10MMA_TraitsINS4_19SM100_MMA_F8F6F4_SSEJSH_SH_fSF_SF_NS4_17integral_constantINS4_4UMMA5MajorELSP_0EEESQ_NSN_INSO_7ScaleInELSR_0EEESS_EEEEEENS4_6LayoutINS5_IJSC_SC_SC_EEENS5_IJNSA_ILi0EEESX_SX_EEEEENS5_IJNS4_10UnderscoreES10_S10_EEEEENS4_13SM90_TMA_LOADENS4_14ComposedLayoutINS4_7SwizzleILi2ELi4ELi3EEENS4_18smem_ptr_flag_bitsILi8EEENSV_INS5_IJNSA_ILi8EEESF_EEENS5_IJSF_SC_EEEEEEEvNS4_8identityENS4_23SM90_TMA_LOAD_MULTICASTES1D_vS1E_EENS_8epilogue10collective18CollectiveEpilogueINS1H_23Sm100TmaWarpSpecializedILi1ELi1ELi32ELb0ELb0EEEJSG_NS5_IJNSV_ISF_SC_EES1M_EEESH_SI_SH_SI_NS1H_6fusion15FusionCallbacksIS1L_NS1O_17LinearCombinationISH_fSH_fLNS_15FloatRoundStyleE2EEESG_S1N_JEEENS4_5SM1004TMEM4LOAD26SM100_TMEM_LOAD_16dp32b32xES13_S1D_NS4_39AutoVectorizingCopyWithAssumedAlignmentILi128EEENS4_14SM90_TMA_STOREES1D_S1Z_S1Z_EEEvvEEEEvNT_6ParamsE)
        /*0038*/ 	.word	0x00000000


	//----- nvinfo : EIATTR_MIN_STACK_SIZE
	.align		4
.L_27:
        /*003c*/ 	.byte	0x04, 0x12
        /*003e*/ 	.short	(.L_29 - .L_28)
	.align		4
.L_28:
        /*0040*/ 	.word	index@(_ZN7cutlass13device_kernelINS_4gemm6kernel13GemmUniversalIN4cute5tupleIJiiiiEEENS1_10collective13CollectiveMmaINS1_35MainloopSm100TmaUmmaWarpSpecializedILi27ELi2ELi4ENS5_IJNS4_1CILi2EEENSA_ILi1EEESC_EEEEENS5_IJNSA_ILi64EEESF_SF_EEENS_12float_e4m3_tENS5_IJlSC_lEEESH_SI_NS4_8TiledMMAINS4_8MMA_AtomIJNS4_10MMA_TraitsINS4_19SM100_MMA_F8F6F4_SSEJSH_SH_fSF_SF_NS4_17integral_constantINS4_4UMMA5MajorELSP_0EEESQ_NSN_INSO_7ScaleInELSR_0EEESS_EEEEEENS4_6LayoutINS5_IJSC_SC_SC_EEENS5_IJNSA_ILi0EEESX_SX_EEEEENS5_IJNS4_10UnderscoreES10_S10_EEEEENS4_13SM90_TMA_LOADENS4_14ComposedLayoutINS4_7SwizzleILi2ELi4ELi3EEENS4_18smem_ptr_flag_bitsILi8EEENSV_INS5_IJNSA_ILi8EEESF_EEENS5_IJSF_SC_EEEEEEEvNS4_8identityENS4_23SM90_TMA_LOAD_MULTICASTES1D_vS1E_EENS_8epilogue10collective18CollectiveEpilogueINS1H_23Sm100TmaWarpSpecializedILi1ELi1ELi32ELb0ELb0EEEJSG_NS5_IJNSV_ISF_SC_EES1M_EEESH_SI_SH_SI_NS1H_6fusion15FusionCallbacksIS1L_NS1O_17LinearCombinationISH_fSH_fLNS_15FloatRoundStyleE2EEESG_S1N_JEEENS4_5SM1004TMEM4LOAD26SM100_TMEM_LOAD_16dp32b32xES13_S1D_NS4_39AutoVectorizingCopyWithAssumedAlignmentILi128EEENS4_14SM90_TMA_STOREES1D_S1Z_S1Z_EEEvvEEEEvNT_6ParamsE)
        /*0044*/ 	.word	0x00000000
.L_29:


//--------------------- .nv.compat                --------------------------
	.section	.nv.compat,"",@"SHT_CUDA_COMPAT_INFO"
	.align	4
        /*0000*/ 	.byte	0x02, 0x09, 0x01, 0x00, 0x02, 0x02, 0x02, 0x00, 0x02, 0x05, 0x05, 0x00, 0x03, 0x07, 0x01, 0x01
        /*0010*/ 	.byte	0x02, 0x03, 0x01, 0x00, 0x02, 0x06, 0x01, 0x00, 0x04, 0x0b, 0x08, 0x00, 0x09, 0x00, 0x00, 0x00
        /*0020*/ 	.byte	0x00, 0x00, 0x00, 0x00


//--------------------- .nv.info._ZN7cutlass13device_kernelINS_4gemm6kernel13GemmUniversalIN4cute5tupleIJiiiiEEENS1_10collective13CollectiveMmaINS1_35MainloopSm100TmaUmmaWarpSpecializedILi27ELi2ELi4ENS5_IJNS4_1CILi2EEENSA_ILi1EEESC_EEEEENS5_IJNSA_ILi64EEESF_SF_EEENS_12float_e4m3_tENS5_IJlSC_lEEESH_SI_NS4_8TiledMMAINS4_8MMA_AtomIJNS4_10MMA_TraitsINS4_19SM100_MMA_F8F6F4_SSEJSH_SH_fSF_SF_NS4_17integral_constantINS4_4UMMA5MajorELSP_0EEESQ_NSN_INSO_7ScaleInELSR_0EEESS_EEEEEENS4_6LayoutINS5_IJSC_SC_SC_EEENS5_IJNSA_ILi0EEESX_SX_EEEEENS5_IJNS4_10UnderscoreES10_S10_EEEEENS4_13SM90_TMA_LOADENS4_14ComposedLayoutINS4_7SwizzleILi2ELi4ELi3EEENS4_18smem_ptr_flag_bitsILi8EEENSV_INS5_IJNSA_ILi8EEESF_EEENS5_IJSF_SC_EEEEEEEvNS4_8identityENS4_23SM90_TMA_LOAD_MULTICASTES1D_vS1E_EENS_8epilogue10collective18CollectiveEpilogueINS1H_23Sm100TmaWarpSpecializedILi1ELi1ELi32ELb0ELb0EEEJSG_NS5_IJNSV_ISF_SC_EES1M_EEESH_SI_SH_SI_NS1H_6fusion15FusionCallbacksIS1L_NS1O_17LinearCombinationISH_fSH_fLNS_15FloatRoundStyleE2EEESG_S1N_JEEENS4_5SM1004TMEM4LOAD26SM100_TMEM_LOAD_16dp32b32xES13_S1D_NS4_39AutoVectorizingCopyWithAssumedAlignmentILi128EEENS4_14SM90_TMA_STOREES1D_S1Z_S1Z_EEEvvEEEEvNT_6ParamsE --------------------------
	.section	.nv.info._ZN7cutlass13device_kernelINS_4gemm6kernel13GemmUniversalIN4cute5tupleIJiiiiEEENS1_10collective13CollectiveMmaINS1_35MainloopSm100TmaUmmaWarpSpecializedILi27ELi2ELi4ENS5_IJNS4_1CILi2EEENSA_ILi1EEESC_EEEEENS5_IJNSA_ILi64EEESF_SF_EEENS_12float_e4m3_tENS5_IJlSC_lEEESH_SI_NS4_8TiledMMAINS4_8MMA_AtomIJNS4_10MMA_TraitsINS4_19SM100_MMA_F8F6F4_SSEJSH_SH_fSF_SF_NS4_17integral_constantINS4_4UMMA5MajorELSP_0EEESQ_NSN_INSO_7ScaleInELSR_0EEESS_EEEEEENS4_6LayoutINS5_IJSC_SC_SC_EEENS5_IJNSA_ILi0EEESX_SX_EEEEENS5_IJNS4_10UnderscoreES10_S10_EEEEENS4_13SM90_TMA_LOADENS4_14ComposedLayoutINS4_7SwizzleILi2ELi4ELi3EEENS4_18smem_ptr_flag_bitsILi8EEENSV_INS5_IJNSA_ILi8EEESF_EEENS5_IJSF_SC_EEEEEEEvNS4_8identityENS4_23SM90_TMA_LOAD_MULTICASTES1D_vS1E_EENS_8epilogue10collective18CollectiveEpilogueINS1H_23Sm100TmaWarpSpecializedILi1ELi1ELi32ELb0ELb0EEEJSG_NS5_IJNSV_ISF_SC_EES1M_EEESH_SI_SH_SI_NS1H_6fusion15FusionCallbacksIS1L_NS1O_17LinearCombinationISH_fSH_fLNS_15FloatRoundStyleE2EEESG_S1N_JEEENS4_5SM1004TMEM4LOAD26SM100_TMEM_LOAD_16dp32b32xES13_S1D_NS4_39AutoVectorizingCopyWithAssumedAlignmentILi128EEENS4_14SM90_TMA_STOREES1D_S1Z_S1Z_EEEvvEEEEvNT_6ParamsE,"",@"SHT_CUDA_INFO"
	.sectionflags	@""
	.align	4


	//----- nvinfo : EIATTR_CUDA_API_VERSION
	.align		4
        /*0000*/ 	.byte	0x04, 0x37
        /*0002*/ 	.short	(.L_31 - .L_30)
.L_30:
        /*0004*/ 	.word	0x00000082


	//----- nvinfo : EIATTR_KPARAM_INFO
	.align		4
.L_31:
        /*0008*/ 	.byte	0x04, 0x17
        /*000a*/ 	.short	(.L_33 - .L_32)
.L_32:
        /*000c*/ 	.word	0x00000000
        /*0010*/ 	.short	0x0000
        /*0012*/ 	.short	0x0000
        /*0014*/ 	.byte	0x00, 0xf0, 0x01, 0x20


	//----- nvinfo : EIATTR_AT_ENTRY_FRAGMENTS
	.align		4
.L_33:
        /*0018*/ 	.byte	0x04, 0x4f
        /*001a*/ 	.short	(.L_35 - .L_34)


	//   ....[0]....
.L_34:
        /*001c*/ 	.word	0x00000006


	//----- nvinfo : EIATTR_RESERVED_SMEM_USED
	.align		4
.L_35:
        /*0020*/ 	.byte	0x01, 0x41
	.zero		2


	//----- nvinfo : EIATTR_SPARSE_MMA_MASK
	.align		4
        /*0024*/ 	.byte	0x03, 0x50
        /*0026*/ 	.short	0x0000


	//----- nvinfo : EIATTR_TCGEN05_1CTA_USED
	.align		4
        /*0028*/ 	.byte	0x01, 0x51
	.zero		2


	//----- nvinfo : EIATTR_MAXREG_COUNT
	.align		4
        /*002c*/ 	.byte	0x03, 0x1b
        /*002e*/ 	.short	0x00ff


	//----- nvinfo : EIATTR_NUM_BARRIERS
	.align		4
        /*0030*/ 	.byte	0x02, 0x4c
        /*0032*/ 	.byte	0x07
	.zero		1


	//----- nvinfo : EIATTR_EXTERNS
	.align		4
        /*0034*/ 	.byte	0x04, 0x0f
        /*0036*/ 	.short	(.L_37 - .L_36)


	//   ....[0]....
	.align		4
.L_36:
        /*0038*/ 	.word	index@(__assertfail)


	//----- nvinfo : EIATTR_MERCURY_ISA_VERSION
	.align		4
.L_37:
        /*003c*/ 	.byte	0x03, 0x5f
        /*003e*/ 	.short	0x0101


	//----- nvinfo : EIATTR_INT_WARP_WIDE_INSTR_OFFSETS
	.align		4
        /*0040*/ 	.byte	0x04, 0x31
        /*0042*/ 	.short	(.L_39 - .L_38)


	//   ....[0]....
.L_38:
        /*0044*/ 	.word	0x00004b10


	//   ....[1]....
        /*0048*/ 	.word	0x00004b40


	//   ....[2]....
        /*004c*/ 	.word	0x00004b60


	//   ....[3]....
        /*0050*/ 	.word	0x00005740


	//   ....[4]....
        /*0054*/ 	.word	0x000057f0


	//----- nvinfo : EIATTR_COOP_GROUP_MASK_REGIDS
	.align		4
.L_39:
        /*0058*/ 	.byte	0x04, 0x29
        /*005a*/ 	.short	(.L_41 - .L_40)


	//   ....[0]....
.L_40:
        /*005c*/ 	.word	0xffffffff


	//   ....[1]....
        /*0060*/ 	.word	0xffffffff


	//   ....[2]....
        /*0064*/ 	.word	0xffffffff


	//   ....[3]....
        /*0068*/ 	.word	0xffffffff


	//   ....[4]....
        /*006c*/ 	.word	0xffffffff


	//   ....[5]....
        /*0070*/ 	.word	0xffffffff


	//   ....[6]....
        /*0074*/ 	.word	0xffffffff


	//   ....[7]....
        /*0078*/ 	.word	0xffffffff


	//   ....[8]....
        /*007c*/ 	.word	0xffffffff


	//   ....[9]....
        /*0080*/ 	.word	0xffffffff


	//   ....[10]....
        /*0084*/ 	.word	0xffffffff


	//   ....[11]....
        /*0088*/ 	.word	0xffffffff


	//   ....[12]....
        /*008c*/ 	.word	0xffffffff


	//   ....[13]....
        /*0090*/ 	.word	0xffffffff


	//----- nvinfo : EIATTR_COOP_GROUP_INSTR_OFFSETS
	.align		4
.L_41:
        /*0094*/ 	.byte	0x04, 0x28
        /*0096*/ 	.short	(.L_43 - .L_42)


	//   ....[0]....
.L_42:
        /*0098*/ 	.word	0x00000080


	//   ....[1]....
        /*009c*/ 	.word	0x000004e0


	//   ....[2]....
        /*00a0*/ 	.word	0x00000980


	//   ....[3]....
        /*00a4*/ 	.word	0x00000ac0


	//   ....[4]....
        /*00a8*/ 	.word	0x00000bc0


	//   ....[5]....
        /*00ac*/ 	.word	0x00000d30


	//   ....[6]....
        /*00b0*/ 	.word	0x00000ed0


	//   ....[7]....
        /*00b4*/ 	.word	0x00001090


	//   ....[8]....
        /*00b8*/ 	.word	0x00002250


	//   ....[9]....
        /*00bc*/ 	.word	0x00003de0


	//   ....[10]....
        /*00c0*/ 	.word	0x00003ff0


	//   ....[11]....
        /*00c4*/ 	.word	0x00004020


	//   ....[12]....
        /*00c8*/ 	.word	0x000049f0


	//   ....[13]....
        /*00cc*/ 	.word	0x00004c20


	//----- nvinfo : EIATTR_VRC_CTA_INIT_COUNT
	.align		4
.L_43:
        /*00d0*/ 	.byte	0x02, 0x4a
        /*00d2*/ 	.byte	0x80
	.zero		1


	//----- nvinfo : EIATTR_SYSCALL_OFFSETS
	.align		4
        /*00d4*/ 	.byte	0x04, 0x46
        /*00d6*/ 	.short	(.L_45 - .L_44)


	//   ....[0]....
.L_44:
        /*00d8*/ 	.word	0x00006360


	//   ....[1]....
        /*00dc*/ 	.word	0x000064a0


	//   ....[2]....
        /*00e0*/ 	.word	0x00006c20


	//----- nvinfo : EIATTR_MBARRIER_INSTR_OFFSETS
	.align		4
.L_45:
        /*00e4*/ 	.byte	0x04, 0x39
        /*00e6*/ 	.short	(.L_47 - .L_46)


	//   ....[0]....
.L_46:
        /*00e8*/ 	.word	0x00000600
        /*00ec*/ 	.word	0x000000ff
        /*00f0*/ 	.word	0x00000000
        /*00f4*/ 	.short	0x0100
        /*00f6*/ 	.byte	0x04
	.zero		1


	//   ....[1]....
        /*00f8*/ 	.word	0x00000610
        /*00fc*/ 	.word	0x000000ff
        /*0100*/ 	.word	0x000000d8
        /*0104*/ 	.short	0x0100
        /*0106*/ 	.byte	0x04
	.zero		1


	//   ....[2]....
        /*0108*/ 	.word	0x00000620
        /*010c*/ 	.word	0x000000ff
        /*0110*/ 	.word	0x00000008
        /*0114*/ 	.short	0x0100
        /*0116*/ 	.byte	0x04
	.zero		1


	//   ....[3]....
        /*0118*/ 	.word	0x00000630
        /*011c*/ 	.word	0x000000ff
        /*0120*/ 	.word	0x000000e0
        /*0124*/ 	.short	0x0100
        /*0126*/ 	.byte	0x04
	.zero		1


	//   ....[4]....
        /*0128*/ 	.word	0x00000640
        /*012c*/ 	.word	0x000000ff
        /*0130*/ 	.word	0x00000010
        /*0134*/ 	.short	0x0100
        /*0136*/ 	.byte	0x04
	.zero		1


	//   ....[5]....
        /*0138*/ 	.word	0x00000650
        /*013c*/ 	.word	0x000000ff
        /*0140*/ 	.word	0x000000e8
        /*0144*/ 	.short	0x0100
        /*0146*/ 	.byte	0x04
	.zero		1


	//   ....[6]....
        /*0148*/ 	.word	0x00000660
        /*014c*/ 	.word	0x000000ff
        /*0150*/ 	.word	0x00000018
        /*0154*/ 	.short	0x0100
        /*0156*/ 	.byte	0x04
	.zero		1


	//   ....[7]....
        /*0158*/ 	.word	0x00000670
        /*015c*/ 	.word	0x000000ff
        /*0160*/ 	.word	0x000000f0
        /*0164*/ 	.short	0x0100
        /*0166*/ 	.byte	0x04
	.zero		1


	//   ....[8]....
        /*0168*/ 	.word	0x00000680
        /*016c*/ 	.word	0x000000ff
        /*0170*/ 	.word	0x00000020
        /*0174*/ 	.short	0x0100
        /*0176*/ 	.byte	0x04
	.zero		1


	//   ....[9]....
        /*0178*/ 	.word	0x00000690
        /*017c*/ 	.word	0x000000ff
        /*0180*/ 	.word	0x000000f8
        /*0184*/ 	.short	0x0100
        /*0186*/ 	.byte	0x04
	.zero		1


	//   ....[10]....
        /*0188*/ 	.word	0x000006a0
        /*018c*/ 	.word	0x000000ff
        /*0190*/ 	.word	0x00000028
        /*0194*/ 	.short	0x0100
        /*0196*/ 	.byte	0x04
	.zero		1


	//   ....[11]....
        /*0198*/ 	.word	0x000006b0
        /*019c*/ 	.word	0x000000ff
        /*01a0*/ 	.word	0x00000100
        /*01a4*/ 	.short	0x0100
        /*01a6*/ 	.byte	0x04
	.zero		1


	//   ....[12]....
        /*01a8*/ 	.word	0x000006c0
        /*01ac*/ 	.word	0x000000ff
        /*01b0*/ 	.word	0x00000030
        /*01b4*/ 	.short	0x0100
        /*01b6*/ 	.byte	0x04
	.zero		1


	//   ....[13]....
        /*01b8*/ 	.word	0x000006d0
        /*01bc*/ 	.word	0x000000ff
        /*01c0*/ 	.word	0x00000108
        /*01c4*/ 	.short	0x0100
        /*01c6*/ 	.byte	0x04
	.zero		1


	//   ....[14]....
        /*01c8*/ 	.word	0x000006e0
        /*01cc*/ 	.word	0x000000ff
        /*01d0*/ 	.word	0x00000038
        /*01d4*/ 	.short	0x0100
        /*01d6*/ 	.byte	0x04
	.zero		1


	//   ....[15]....
        /*01d8*/ 	.word	0x000006f0
        /*01dc*/ 	.word	0x000000ff
        /*01e0*/ 	.word	0x00000110
        /*01e4*/ 	.short	0x0100
        /*01e6*/ 	.byte	0x04
	.zero		1


	//   ....[16]....
        /*01e8*/ 	.word	0x00000700
        /*01ec*/ 	.word	0x000000ff
        /*01f0*/ 	.word	0x00000040
        /*01f4*/ 	.short	0x0100
        /*01f6*/ 	.byte	0x04
	.zero		1


	//   ....[17]....
        /*01f8*/ 	.word	0x00000710
        /*01fc*/ 	.word	0x000000ff
        /*0200*/ 	.word	0x00000118
        /*0204*/ 	.short	0x0100
        /*0206*/ 	.byte	0x04
	.zero		1


	//   ....[18]....
        /*0208*/ 	.word	0x00000720
        /*020c*/ 	.word	0x000000ff
        /*0210*/ 	.word	0x00000048
        /*0214*/ 	.short	0x0100
        /*0216*/ 	.byte	0x04
	.zero		1


	//   ....[19]....
        /*0218*/ 	.word	0x00000730
        /*021c*/ 	.word	0x000000ff
        /*0220*/ 	.word	0x00000120
        /*0224*/ 	.short	0x0100
        /*0226*/ 	.byte	0x04
	.zero		1


	//   ....[20]....
        /*0228*/ 	.word	0x00000740
        /*022c*/ 	.word	0x000000ff
        /*0230*/ 	.word	0x00000050
        /*0234*/ 	.short	0x0100
        /*0236*/ 	.byte	0x04
	.zero		1


	//   ....[21]....
        /*0238*/ 	.word	0x00000750
        /*023c*/ 	.word	0x000000ff
        /*0240*/ 	.word	0x00000128
        /*0244*/ 	.short	0x0100
        /*0246*/ 	.byte	0x04
	.zero		1


	//   ....[22]....
        /*0248*/ 	.word	0x00000760
        /*024c*/ 	.word	0x000000ff
        /*0250*/ 	.word	0x00000058
        /*0254*/ 	.short	0x0100
        /*0256*/ 	.byte	0x04
	.zero		1


	//   ....[23]....
        /*0258*/ 	.word	0x00000770
        /*025c*/ 	.word	0x000000ff
        /*0260*/ 	.word	0x00000130
        /*0264*/ 	.short	0x0100
        /*0266*/ 	.byte	0x04
	.zero		1


	//   ....[24]....
        /*0268*/ 	.word	0x00000780
        /*026c*/ 	.word	0x000000ff
        /*0270*/ 	.word	0x00000060
        /*0274*/ 	.short	0x0100
        /*0276*/ 	.byte	0x04
	.zero		1


	//   ....[25]....
        /*0278*/ 	.word	0x00000790
        /*027c*/ 	.word	0x000000ff
        /*0280*/ 	.word	0x00000138
        /*0284*/ 	.short	0x0100
        /*0286*/ 	.byte	0x04
	.zero		1


	//   ....[26]....
        /*0288*/ 	.word	0x000007a0
        /*028c*/ 	.word	0x000000ff
        /*0290*/ 	.word	0x00000068
        /*0294*/ 	.short	0x0100
        /*0296*/ 	.byte	0x04
	.zero		1


	//   ....[27]....
        /*0298*/ 	.word	0x000007b0
        /*029c*/ 	.word	0x000000ff
        /*02a0*/ 	.word	0x00000140
        /*02a4*/ 	.short	0x0100
        /*02a6*/ 	.byte	0x04
	.zero		1


	//   ....[28]....
        /*02a8*/ 	.word	0x000007c0
        /*02ac*/ 	.word	0x000000ff
        /*02b0*/ 	.word	0x00000070
        /*02b4*/ 	.short	0x0100
        /*02b6*/ 	.byte	0x04
	.zero		1


	//   ....[29]....
        /*02b8*/ 	.word	0x000007d0
        /*02bc*/ 	.word	0x000000ff
        /*02c0*/ 	.word	0x00000148
        /*02c4*/ 	.short	0x0100
        /*02c6*/ 	.byte	0x04
	.zero		1


	//   ....[30]....
        /*02c8*/ 	.word	0x000007e0
        /*02cc*/ 	.word	0x000000ff
        /*02d0*/ 	.word	0x00000078
        /*02d4*/ 	.short	0x0100
        /*02d6*/ 	.byte	0x04
	.zero		1


	//   ....[31]....
        /*02d8*/ 	.word	0x000007f0
        /*02dc*/ 	.word	0x000000ff
        /*02e0*/ 	.word	0x00000150
        /*02e4*/ 	.short	0x0100
        /*02e6*/ 	.byte	0x04
	.zero		1


	//   ....[32]....
        /*02e8*/ 	.word	0x00000800
        /*02ec*/ 	.word	0x000000ff
        /*02f0*/ 	.word	0x00000080
        /*02f4*/ 	.short	0x0100
        /*02f6*/ 	.byte	0x04
	.zero		1


	//   ....[33]....
        /*02f8*/ 	.word	0x00000810
        /*02fc*/ 	.word	0x000000ff
        /*0300*/ 	.word	0x00000158
        /*0304*/ 	.short	0x0100
        /*0306*/ 	.byte	0x04
	.zero		1


	//   ....[34]....
        /*0308*/ 	.word	0x00000820
        /*030c*/ 	.word	0x000000ff
        /*0310*/ 	.word	0x00000088
        /*0314*/ 	.short	0x0100
        /*0316*/ 	.byte	0x04
	.zero		1


	//   ....[35]....
        /*0318*/ 	.word	0x00000830
        /*031c*/ 	.word	0x000000ff
        /*0320*/ 	.word	0x00000160
        /*0324*/ 	.short	0x0100
        /*0326*/ 	.byte	0x04
	.zero		1


	//   ....[36]....
        /*0328*/ 	.word	0x00000840
        /*032c*/ 	.word	0x000000ff
        /*0330*/ 	.word	0x00000090
        /*0334*/ 	.short	0x0100
        /*0336*/ 	.byte	0x04
	.zero		1


	//   ....[37]....
        /*0338*/ 	.word	0x00000850
        /*033c*/ 	.word	0x000000ff
        /*0340*/ 	.word	0x00000168
        /*0344*/ 	.short	0x0100
        /*0346*/ 	.byte	0x04
	.zero		1


	//   ....[38]....
        /*0348*/ 	.word	0x00000860
        /*034c*/ 	.word	0x000000ff
        /*0350*/ 	.word	0x00000098
        /*0354*/ 	.short	0x0100
        /*0356*/ 	.byte	0x04
	.zero		1


	//   ....[39]....
        /*0358*/ 	.word	0x00000870
        /*035c*/ 	.word	0x000000ff
        /*0360*/ 	.word	0x00000170
        /*0364*/ 	.short	0x0100
        /*0366*/ 	.byte	0x04
	.zero		1


	//   ....[40]....
        /*0368*/ 	.word	0x00000880
        /*036c*/ 	.word	0x000000ff
        /*0370*/ 	.word	0x000000a0
        /*0374*/ 	.short	0x0100
        /*0376*/ 	.byte	0x04
	.zero		1


	//   ....[41]....
        /*0378*/ 	.word	0x00000890
        /*037c*/ 	.word	0x000000ff
        /*0380*/ 	.word	0x00000178
        /*0384*/ 	.short	0x0100
        /*0386*/ 	.byte	0x04
	.zero		1


	//   ....[42]....
        /*0388*/ 	.word	0x000008a0
        /*038c*/ 	.word	0x000000ff
        /*0390*/ 	.word	0x000000a8
        /*0394*/ 	.short	0x0100
        /*0396*/ 	.byte	0x04
	.zero		1


	//   ....[43]....
        /*0398*/ 	.word	0x000008b0
        /*039c*/ 	.word	0x000000ff
        /*03a0*/ 	.word	0x00000180
        /*03a4*/ 	.short	0x0100
        /*03a6*/ 	.byte	0x04
	.zero		1


	//   ....[44]....
        /*03a8*/ 	.word	0x000008c0
        /*03ac*/ 	.word	0x000000ff
        /*03b0*/ 	.word	0x000000b0
        /*03b4*/ 	.short	0x0100
        /*03b6*/ 	.byte	0x04
	.zero		1


	//   ....[45]....
        /*03b8*/ 	.word	0x000008d0
        /*03bc*/ 	.word	0x000000ff
        /*03c0*/ 	.word	0x00000188
        /*03c4*/ 	.short	0x0100
        /*03c6*/ 	.byte	0x04
	.zero		1


	//   ....[46]....
        /*03c8*/ 	.word	0x000008e0
        /*03cc*/ 	.word	0x000000ff
        /*03d0*/ 	.word	0x000000b8
        /*03d4*/ 	.short	0x0100
        /*03d6*/ 	.byte	0x04
	.zero		1


	//   ....[47]....
        /*03d8*/ 	.word	0x000008f0
        /*03dc*/ 	.word	0x000000ff
        /*03e0*/ 	.word	0x00000190
        /*03e4*/ 	.short	0x0100
        /*03e6*/ 	.byte	0x04
	.zero		1


	//   ....[48]....
        /*03e8*/ 	.word	0x00000900
        /*03ec*/ 	.word	0x000000ff
        /*03f0*/ 	.word	0x000000c0
        /*03f4*/ 	.short	0x0100
        /*03f6*/ 	.byte	0x04
	.zero		1


	//   ....[49]....
        /*03f8*/ 	.word	0x00000910
        /*03fc*/ 	.word	0x000000ff
        /*0400*/ 	.word	0x00000198
        /*0404*/ 	.short	0x0100
        /*0406*/ 	.byte	0x04
	.zero		1


	//   ....[50]....
        /*0408*/ 	.word	0x00000920
        /*040c*/ 	.word	0x000000ff
        /*0410*/ 	.word	0x000000c8
        /*0414*/ 	.short	0x0100
        /*0416*/ 	.byte	0x04
	.zero		1


	//   ....[51]....
        /*0418*/ 	.word	0x00000930
        /*041c*/ 	.word	0x000000ff
        /*0420*/ 	.word	0x000001a0
        /*0424*/ 	.short	0x0100
        /*0426*/ 	.byte	0x04
	.zero		1


	//   ....[52]....
        /*0428*/ 	.word	0x00000940
        /*042c*/ 	.word	0x000000ff
        /*0430*/ 	.word	0x000000d0
        /*0434*/ 	.short	0x0100
        /*0436*/ 	.byte	0x04
	.zero		1


	//   ....[53]....
        /*0438*/ 	.word	0x00000950
        /*043c*/ 	.word	0x000000ff
        /*0440*/ 	.word	0x000001a8
        /*0444*/ 	.short	0x0100
        /*0446*/ 	.byte	0x04
	.zero		1


	//   ....[54]....
        /*0448*/ 	.word	0x00000a90
        /*044c*/ 	.word	0x000000ff
        /*0450*/ 	.word	0x000001b0
        /*0454*/ 	.short	0x0100
        /*0456*/ 	.byte	0x04
	.zero		1


	//   ....[55]....
        /*0458*/ 	.word	0x00000aa0
        /*045c*/ 	.word	0x000000ff
        /*0460*/ 	.word	0x000001b8
        /*0464*/ 	.short	0x0100
        /*0466*/ 	.byte	0x04
	.zero		1


	//   ....[56]....
        /*0468*/ 	.word	0x00000b90
        /*046c*/ 	.word	0x000000ff
        /*0470*/ 	.word	0x000001c0
        /*0474*/ 	.short	0x0100
        /*0476*/ 	.byte	0x06
	.zero		1


	//   ....[57]....
        /*0478*/ 	.word	0x00000ba0
        /*047c*/ 	.word	0x000000ff
        /*0480*/ 	.word	0x000001c8
        /*0484*/ 	.short	0x0100
        /*0486*/ 	.byte	0x06
	.zero		1


	//   ....[58]....
        /*0488*/ 	.word	0x00000ce0
        /*048c*/ 	.word	0x000000ff
        /*0490*/ 	.word	0x000001d0
        /*0494*/ 	.short	0x0100
        /*0496*/ 	.byte	0x06
	.zero		1


	//   ....[59]....
        /*0498*/ 	.word	0x00000cf0
        /*049c*/ 	.word	0x000000ff
        /*04a0*/ 	.word	0x000001e0
        /*04a4*/ 	.short	0x0100
        /*04a6*/ 	.byte	0x06
	.zero		1


	//   ....[60]....
        /*04a8*/ 	.word	0x00000d00
        /*04ac*/ 	.word	0x000000ff
        /*04b0*/ 	.word	0x000001d8
        /*04b4*/ 	.short	0x0100
        /*04b6*/ 	.byte	0x06
	.zero		1


	//   ....[61]....
        /*04b8*/ 	.word	0x00000d10
        /*04bc*/ 	.word	0x000000ff
        /*04c0*/ 	.word	0x000001e8
        /*04c4*/ 	.short	0x0100
        /*04c6*/ 	.byte	0x06
	.zero		1


	//   ....[62]....
        /*04c8*/ 	.word	0x00000e40
        /*04cc*/ 	.word	0x000000ff
        /*04d0*/ 	.word	0x000001f0
        /*04d4*/ 	.short	0x0100
        /*04d6*/ 	.byte	0x04
	.zero		1


	//   ....[63]....
        /*04d8*/ 	.word	0x00000e50
        /*04dc*/ 	.word	0x000000ff
        /*04e0*/ 	.word	0x00000210
        /*04e4*/ 	.short	0x0100
        /*04e6*/ 	.byte	0x04
	.zero		1


	//   ....[64]....
        /*04e8*/ 	.word	0x00000e60
        /*04ec*/ 	.word	0x000000ff
        /*04f0*/ 	.word	0x000001f8
        /*04f4*/ 	.short	0x0100
        /*04f6*/ 	.byte	0x04
	.zero		1


	//   ....[65]....
        /*04f8*/ 	.word	0x00000e70
        /*04fc*/ 	.word	0x000000ff
        /*0500*/ 	.word	0x00000218
        /*0504*/ 	.short	0x0100
        /*0506*/ 	.byte	0x04
	.zero		1


	//   ....[66]....
        /*0508*/ 	.word	0x00000e80
        /*050c*/ 	.word	0x000000ff
        /*0510*/ 	.word	0x00000200
        /*0514*/ 	.short	0x0100
        /*0516*/ 	.byte	0x04
	.zero		1


	//   ....[67]....
        /*0518*/ 	.word	0x00000e90
        /*051c*/ 	.word	0x000000ff
        /*0520*/ 	.word	0x00000220
        /*0524*/ 	.short	0x0100
        /*0526*/ 	.byte	0x04
	.zero		1


	//   ....[68]....
        /*0528*/ 	.word	0x00000ea0
        /*052c*/ 	.word	0x000000ff
        /*0530*/ 	.word	0x00000208
        /*0534*/ 	.short	0x0100
        /*0536*/ 	.byte	0x04
	.zero		1


	//   ....[69]....
        /*0538*/ 	.word	0x00000eb0
        /*053c*/ 	.word	0x000000ff
        /*0540*/ 	.word	0x00000228
        /*0544*/ 	.short	0x0100
        /*0546*/ 	.byte	0x04
	.zero		1


	//   ....[70]....
        /*0548*/ 	.word	0x00000fa0
        /*054c*/ 	.word	0x000000ff
        /*0550*/ 	.word	0x00000230
        /*0554*/ 	.short	0x0100
        /*0556*/ 	.byte	0x04
	.zero		1


	//   ....[71]....
        /*0558*/ 	.word	0x00000fb0
        /*055c*/ 	.word	0x000000ff
        /*0560*/ 	.word	0x00000240
        /*0564*/ 	.short	0x0100
        /*0566*/ 	.byte	0x04
	.zero		1


	//   ....[72]....
        /*0568*/ 	.word	0x00000fc0
        /*056c*/ 	.word	0x000000ff
        /*0570*/ 	.word	0x00000238
        /*0574*/ 	.short	0x0100
        /*0576*/ 	.byte	0x04
	.zero		1


	//   ....[73]....
        /*0578*/ 	.word	0x00000fd0
        /*057c*/ 	.word	0x000000ff
        /*0580*/ 	.word	0x00000248
        /*0584*/ 	.short	0x0100
        /*0586*/ 	.byte	0x04
	.zero		1


	//   ....[74]....
        /*0588*/ 	.word	0x00001ad0
        /*058c*/ 	.word	0x00000000
        /*0590*/ 	.word	0x00000240
        /*0594*/ 	.short	0x010a
        /*0596*/ 	.byte	0xff
	.zero		1


	//   ....[75]....
        /*0598*/ 	.word	0x00001b00
        /*059c*/ 	.word	0x00000000
        /*05a0*/ 	.word	0x00000230
        /*05a4*/ 	.short	0x0101
        /*05a6*/ 	.byte	0xff
	.zero		1


	//   ....[76]....
        /*05a8*/ 	.word	0x00001bd0
        /*05ac*/ 	.word	0x000000ff
        /*05b0*/ 	.word	0x000000d8
        /*05b4*/ 	.short	0x010a
        /*05b6*/ 	.byte	0x04
	.zero		1


	//   ....[77]....
        /*05b8*/ 	.word	0x00001c50
        /*05bc*/ 	.word	0x000000ff
        /*05c0*/ 	.word	0x000000d8
        /*05c4*/ 	.short	0x010a
        /*05c6*/ 	.byte	0x21
	.zero		1


	//   ....[78]....
        /*05c8*/ 	.word	0x00001de0
        /*05cc*/ 	.word	0x000000ff
        /*05d0*/ 	.word	0x000000d8
        /*05d4*/ 	.short	0x010a
        /*05d6*/ 	.byte	0x08
	.zero		1


	//   ....[79]....
        /*05d8*/ 	.word	0x00001f00
        /*05dc*/ 	.word	0x000000ff
        /*05e0*/ 	.word	0x000001c8
        /*05e4*/ 	.short	0x0101
        /*05e6*/ 	.byte	0x06
	.zero		1


	//   ....[80]....
        /*05e8*/ 	.word	0x00001f20
        /*05ec*/ 	.word	0x000000ff
        /*05f0*/ 	.word	0x000000d8
        /*05f4*/ 	.short	0x010a
        /*05f6*/ 	.byte	0x04
	.zero		1


	//   ....[81]....
        /*05f8*/ 	.word	0x00001fa0
        /*05fc*/ 	.word	0x000000ff
        /*0600*/ 	.word	0x000000d8
        /*0604*/ 	.short	0x010a
        /*0606*/ 	.byte	0x11
	.zero		1


	//   ....[82]....
        /*0608*/ 	.word	0x000021b0
        /*060c*/ 	.word	0x000000ff
        /*0610*/ 	.word	0x000000d8
        /*0614*/ 	.short	0x010a
        /*0616*/ 	.byte	0x07
	.zero		1


	//   ....[83]....
        /*0618*/ 	.word	0x00002280
        /*061c*/ 	.word	0x00000003
        /*0620*/ 	.word	0x000001d0
        /*0624*/ 	.short	0x010a
        /*0626*/ 	.byte	0xff
	.zero		1


	//   ....[84]....
        /*0628*/ 	.word	0x000023d0
        /*062c*/ 	.word	0x00000000
        /*0630*/ 	.word	0x00000000
        /*0634*/ 	.short	0x0101
        /*0636*/ 	.byte	0xff
	.zero		1


	//   ....[85]....
        /*0638*/ 	.word	0x00002970
        /*063c*/ 	.word	0x000000ff
        /*0640*/ 	.word	0x00000000
        /*0644*/ 	.short	0x010a
        /*0646*/ 	.byte	0x04
	.zero		1


	//   ....[86]....
        /*0648*/ 	.word	0x00002a00
        /*064c*/ 	.word	0x000000ff
        /*0650*/ 	.word	0x00000000
        /*0654*/ 	.short	0x010a
        /*0656*/ 	.byte	0x05
	.zero		1


	//   ....[87]....
        /*0658*/ 	.word	0x00002a90
        /*065c*/ 	.word	0x000000ff
        /*0660*/ 	.word	0x00000000
        /*0664*/ 	.short	0x010a
        /*0666*/ 	.byte	0x05
	.zero		1


	//   ....[88]....
        /*0668*/ 	.word	0x00002b20
        /*066c*/ 	.word	0x000000ff
        /*0670*/ 	.word	0x00000000
        /*0674*/ 	.short	0x010a
        /*0676*/ 	.byte	0x05
	.zero		1


	//   ....[89]....
        /*0678*/ 	.word	0x00002bb0
        /*067c*/ 	.word	0x000000ff
        /*0680*/ 	.word	0x00000000
        /*0684*/ 	.short	0x010a
        /*0686*/ 	.byte	0x05
	.zero		1


	//   ....[90]....
        /*0688*/ 	.word	0x00002c40
        /*068c*/ 	.word	0x000000ff
        /*0690*/ 	.word	0x00000000
        /*0694*/ 	.short	0x010a
        /*0696*/ 	.byte	0x05
	.zero		1


	//   ....[91]....
        /*0698*/ 	.word	0x00002cd0
        /*069c*/ 	.word	0x000000ff
        /*06a0*/ 	.word	0x00000000
        /*06a4*/ 	.short	0x010a
        /*06a6*/ 	.byte	0x05
	.zero		1


	//   ....[92]....
        /*06a8*/ 	.word	0x00002d60
        /*06ac*/ 	.word	0x000000ff
        /*06b0*/ 	.word	0x00000000
        /*06b4*/ 	.short	0x010a
        /*06b6*/ 	.byte	0x05
	.zero		1


	//   ....[93]....
        /*06b8*/ 	.word	0x00002df0
        /*06bc*/ 	.word	0x000000ff
        /*06c0*/ 	.word	0x00000000
        /*06c4*/ 	.short	0x010a
        /*06c6*/ 	.byte	0x05
	.zero		1


	//   ....[94]....
        /*06c8*/ 	.word	0x00002e80
        /*06cc*/ 	.word	0x000000ff
        /*06d0*/ 	.word	0x00000000
        /*06d4*/ 	.short	0x010a
        /*06d6*/ 	.byte	0x05
	.zero		1


	//   ....[95]....
        /*06d8*/ 	.word	0x00002f10
        /*06dc*/ 	.word	0x000000ff
        /*06e0*/ 	.word	0x00000000
        /*06e4*/ 	.short	0x010a
        /*06e6*/ 	.byte	0x05
	.zero		1


	//   ....[96]....
        /*06e8*/ 	.word	0x00002fa0
        /*06ec*/ 	.word	0x000000ff
        /*06f0*/ 	.word	0x00000000
        /*06f4*/ 	.short	0x010a
        /*06f6*/ 	.byte	0x05
	.zero		1


	//   ....[97]....
        /*06f8*/ 	.word	0x00003030
        /*06fc*/ 	.word	0x000000ff
        /*0700*/ 	.word	0x00000000
        /*0704*/ 	.short	0x010a
        /*0706*/ 	.byte	0x05
	.zero		1


	//   ....[98]....
        /*0708*/ 	.word	0x000030c0
        /*070c*/ 	.word	0x000000ff
        /*0710*/ 	.word	0x00000000
        /*0714*/ 	.short	0x010a
        /*0716*/ 	.byte	0x05
	.zero		1


	//   ....[99]....
        /*0718*/ 	.word	0x00003150
        /*071c*/ 	.word	0x000000ff
        /*0720*/ 	.word	0x00000000
        /*0724*/ 	.short	0x010a
        /*0726*/ 	.byte	0x05
	.zero		1


	//   ....[100]....
        /*0728*/ 	.word	0x000031e0
        /*072c*/ 	.word	0x000000ff
        /*0730*/ 	.word	0x00000000
        /*0734*/ 	.short	0x010a
        /*0736*/ 	.byte	0x05
	.zero		1


	//   ....[101]....
        /*0738*/ 	.word	0x00003270
        /*073c*/ 	.word	0x000000ff
        /*0740*/ 	.word	0x00000000
        /*0744*/ 	.short	0x010a
        /*0746*/ 	.byte	0x05
	.zero		1


	//   ....[102]....
        /*0748*/ 	.word	0x00003300
        /*074c*/ 	.word	0x000000ff
        /*0750*/ 	.word	0x00000000
        /*0754*/ 	.short	0x010a
        /*0756*/ 	.byte	0x05
	.zero		1


	//   ....[103]....
        /*0758*/ 	.word	0x00003390
        /*075c*/ 	.word	0x000000ff
        /*0760*/ 	.word	0x00000000
        /*0764*/ 	.short	0x010a
        /*0766*/ 	.byte	0x05
	.zero		1


	//   ....[104]....
        /*0768*/ 	.word	0x00003420
        /*076c*/ 	.word	0x000000ff
        /*0770*/ 	.word	0x00000000
        /*0774*/ 	.short	0x010a
        /*0776*/ 	.byte	0x05
	.zero		1


	//   ....[105]....
        /*0778*/ 	.word	0x000034b0
        /*077c*/ 	.word	0x000000ff
        /*0780*/ 	.word	0x00000000
        /*0784*/ 	.short	0x010a
        /*0786*/ 	.byte	0x05
	.zero		1


	//   ....[106]....
        /*0788*/ 	.word	0x00003540
        /*078c*/ 	.word	0x000000ff
        /*0790*/ 	.word	0x00000000
        /*0794*/ 	.short	0x010a
        /*0796*/ 	.byte	0x05
	.zero		1


	//   ....[107]....
        /*0798*/ 	.word	0x000035d0
        /*079c*/ 	.word	0x000000ff
        /*07a0*/ 	.word	0x00000000
        /*07a4*/ 	.short	0x010a
        /*07a6*/ 	.byte	0x05
	.zero		1


	//   ....[108]....
        /*07a8*/ 	.word	0x00003660
        /*07ac*/ 	.word	0x000000ff
        /*07b0*/ 	.word	0x00000000
        /*07b4*/ 	.short	0x010a
        /*07b6*/ 	.byte	0x05
	.zero		1


	//   ....[109]....
        /*07b8*/ 	.word	0x000036f0
        /*07bc*/ 	.word	0x000000ff
        /*07c0*/ 	.word	0x00000000
        /*07c4*/ 	.short	0x010a
        /*07c6*/ 	.byte	0x05
	.zero		1


	//   ....[110]....
        /*07c8*/ 	.word	0x00003780
        /*07cc*/ 	.word	0x000000ff
        /*07d0*/ 	.word	0x00000000
        /*07d4*/ 	.short	0x010a
        /*07d6*/ 	.byte	0x05
	.zero		1


	//   ....[111]....
        /*07d8*/ 	.word	0x00003820
        /*07dc*/ 	.word	0x00000000
        /*07e0*/ 	.word	0x00000000
        /*07e4*/ 	.short	0x010a
        /*07e6*/ 	.byte	0xff
	.zero		1


	//   ....[112]....
        /*07e8*/ 	.word	0x00003940
        /*07ec*/ 	.word	0x00000002
        /*07f0*/ 	.word	0x00000230
        /*07f4*/ 	.short	0x010a
        /*07f6*/ 	.byte	0xff
	.zero		1


	//   ....[113]....
        /*07f8*/ 	.word	0x000039b0
        /*07fc*/ 	.word	0x00000002
        /*0800*/ 	.word	0x00000000
        /*0804*/ 	.short	0x0101
        /*0806*/ 	.byte	0xff
	.zero		1


	//   ....[114]....
        /*0808*/ 	.word	0x000039d0
        /*080c*/ 	.word	0x000000ff
        /*0810*/ 	.word	0x000001e0
        /*0814*/ 	.short	0x010a
        /*0816*/ 	.byte	0x04
	.zero		1


	//   ....[115]....
        /*0818*/ 	.word	0x00003af0
        /*081c*/ 	.word	0x00000002
        /*0820*/ 	.word	0x000001d0
        /*0824*/ 	.short	0x010a
        /*0826*/ 	.byte	0xff
	.zero		1


	//   ....[116]....
        /*0828*/ 	.word	0x00003bf0
        /*082c*/ 	.word	0x00000002
        /*0830*/ 	.word	0x00000000
        /*0834*/ 	.short	0x0101
        /*0836*/ 	.byte	0xff
	.zero		1


	//   ....[117]....
        /*0838*/ 	.word	0x00003c80
        /*083c*/ 	.word	0x000000ff
        /*0840*/ 	.word	0x000001e0
        /*0844*/ 	.short	0x0106
        /*0846*/ 	.byte	0x04
	.zero		1


	//   ....[118]....
        /*0848*/ 	.word	0x00003ca0
        /*084c*/ 	.word	0x000000ff
        /*0850*/ 	.word	0x000001e0
        /*0854*/ 	.short	0x010a
        /*0856*/ 	.byte	0x04
	.zero		1


	//   ....[119]....
        /*0858*/ 	.word	0x00003d30
        /*085c*/ 	.word	0x000000ff
        /*0860*/ 	.word	0x000001e0
        /*0864*/ 	.short	0x0106
        /*0866*/ 	.byte	0x07
	.zero		1


	//   ....[120]....
        /*0868*/ 	.word	0x00003d70
        /*086c*/ 	.word	0x00000000
        /*0870*/ 	.word	0x000001e0
        /*0874*/ 	.short	0x010a
        /*0876*/ 	.byte	0xff
	.zero		1


	//   ....[121]....
        /*0878*/ 	.word	0x00004280
        /*087c*/ 	.word	0x00000000
        /*0880*/ 	.word	0x000001d0
        /*0884*/ 	.short	0x010a
        /*0886*/ 	.byte	0xff
	.zero		1


	//   ....[122]....
        /*0888*/ 	.word	0x00004380
        /*088c*/ 	.word	0x00000003
        /*0890*/ 	.word	0x00000000
        /*0894*/ 	.short	0x0101
        /*0896*/ 	.byte	0xff
	.zero		1


	//   ....[123]....
        /*0898*/ 	.word	0x00004390
        /*089c*/ 	.word	0x000000ff
        /*08a0*/ 	.word	0x00000000
        /*08a4*/ 	.short	0x010a
        /*08a6*/ 	.byte	0x04
	.zero		1


	//   ....[124]....
        /*08a8*/ 	.word	0x00004410
        /*08ac*/ 	.word	0x000000ff
        /*08b0*/ 	.word	0x00000210
        /*08b4*/ 	.short	0x010a
        /*08b6*/ 	.byte	0x17
	.zero		1


	//   ....[125]....
        /*08b8*/ 	.word	0x000044f0
        /*08bc*/ 	.word	0x000000ff
        /*08c0*/ 	.word	0x00000000
        /*08c4*/ 	.short	0x010a
        /*08c6*/ 	.byte	0x05
	.zero		1


	//   ....[126]....
        /*08c8*/ 	.word	0x00004630
        /*08cc*/ 	.word	0x000000ff
        /*08d0*/ 	.word	0x00000000
        /*08d4*/ 	.short	0x010a
        /*08d6*/ 	.byte	0x04
	.zero		1


	//   ....[127]....
        /*08d8*/ 	.word	0x00004820
        /*08dc*/ 	.word	0x000000ff
        /*08e0*/ 	.word	0x00000000
        /*08e4*/ 	.short	0x010a
        /*08e6*/ 	.byte	0x04
	.zero		1


	//   ....[128]....
        /*08e8*/ 	.word	0x000048b0
        /*08ec*/ 	.word	0x000000ff
        /*08f0*/ 	.word	0x00000000
        /*08f4*/ 	.short	0x010a
        /*08f6*/ 	.byte	0x05
	.zero		1


	//   ....[129]....
        /*08f8*/ 	.word	0x00004940
        /*08fc*/ 	.word	0x000000ff
        /*0900*/ 	.word	0x00000000
        /*0904*/ 	.short	0x010a
        /*0906*/ 	.byte	0x05
	.zero		1


	//   ....[130]....
        /*0908*/ 	.word	0x000049d0
        /*090c*/ 	.word	0x000000ff
        /*0910*/ 	.word	0x00000000
        /*0914*/ 	.short	0x010a
        /*0916*/ 	.byte	0x04
	.zero		1


	//   ....[131]....
        /*0918*/ 	.word	0x00004ec0
        /*091c*/ 	.word	0x00000003
        /*0920*/ 	.word	0x000001d0
        /*0924*/ 	.short	0x010a
        /*0926*/ 	.byte	0xff
	.zero		1


	//   ....[132]....
        /*0928*/ 	.word	0x00005030
        /*092c*/ 	.word	0x00000000
        /*0930*/ 	.word	0x00000000
        /*0934*/ 	.short	0x0101
        /*0936*/ 	.byte	0xff
	.zero		1


	//   ....[133]....
        /*0938*/ 	.word	0x000054f0
        /*093c*/ 	.word	0x000000ff
        /*0940*/ 	.word	0x000001c8
        /*0944*/ 	.short	0x010a
        /*0946*/ 	.byte	0x11
	.zero		1


	//   ....[134]....
        /*0948*/ 	.word	0x00005680
        /*094c*/ 	.word	0x000000ff
        /*0950*/ 	.word	0x000001b8
        /*0954*/ 	.short	0x010a
        /*0956*/ 	.byte	0x11
	.zero		1


	//   ....[135]....
        /*0958*/ 	.word	0x00005890
        /*095c*/ 	.word	0x000000ff
        /*0960*/ 	.word	0x000001b0
        /*0964*/ 	.short	0x010b
        /*0966*/ 	.byte	0x11
	.zero		1


	//   ....[136]....
        /*0968*/ 	.word	0x000058a0
        /*096c*/ 	.word	0x000000ff
        /*0970*/ 	.word	0x00000000
        /*0974*/ 	.short	0x0101
        /*0976*/ 	.byte	0x30
	.zero		1


	//   ....[137]....
        /*0978*/ 	.word	0x000058e0
        /*097c*/ 	.word	0x00000000
        /*0980*/ 	.word	0x000001b8
        /*0984*/ 	.short	0x010a
        /*0986*/ 	.byte	0xff
	.zero		1


	//   ....[138]....
        /*0988*/ 	.word	0x00005c20
        /*098c*/ 	.word	0x00000003
        /*0990*/ 	.word	0x000001d0
        /*0994*/ 	.short	0x010a
        /*0996*/ 	.byte	0xff
	.zero		1


	//   ....[139]....
        /*0998*/ 	.word	0x00005da0
        /*099c*/ 	.word	0x00000000
        /*09a0*/ 	.word	0x00000000
        /*09a4*/ 	.short	0x0101
        /*09a6*/ 	.byte	0xff
	.zero		1


	//   ....[140]....
        /*09a8*/ 	.word	0x00006800
        /*09ac*/ 	.word	0x000000ff
        /*09b0*/ 	.word	0x000001b0
        /*09b4*/ 	.short	0x010a
        /*09b6*/ 	.byte	0x2c
	.zero		1


	//   ....[141]....
        /*09b8*/ 	.word	0x00006810
        /*09bc*/ 	.word	0x00000016
        /*09c0*/ 	.word	0x000001f0
        /*09c4*/ 	.short	0x010a
        /*09c6*/ 	.byte	0xff
	.zero		1


	//   ....[142]....
        /*09c8*/ 	.word	0x000069c0
        /*09cc*/ 	.word	0x000000ff
        /*09d0*/ 	.word	0x000001b0
        /*09d4*/ 	.short	0x010a
        /*09d6*/ 	.byte	0x2c
	.zero		1


	//   ....[143]....
        /*09d8*/ 	.word	0x00006aa0
        /*09dc*/ 	.word	0x000000ff
        /*09e0*/ 	.word	0x00000000
        /*09e4*/ 	.short	0x0101
        /*09e6*/ 	.byte	0x04
	.zero		1


	//   ....[144]....
        /*09e8*/ 	.word	0x00006b00
        /*09ec*/ 	.word	0x00000016
        /*09f0*/ 	.word	0x000001f0
        /*09f4*/ 	.short	0x010a
        /*09f6*/ 	.byte	0xff
	.zero		1


	//   ....[145]....
        /*09f8*/ 	.word	0x00006e70
        /*09fc*/ 	.word	0x000000ff
        /*0a00*/ 	.word	0x00000000
        /*0a04*/ 	.short	0x0101
        /*0a06*/ 	.byte	0x04
	.zero		1


	//   ....[146]....
        /*0a08*/ 	.word	0x00007750
        /*0a0c*/ 	.word	0x00000000
        /*0a10*/ 	.word	0x00000240
        /*0a14*/ 	.short	0x010a
        /*0a16*/ 	.byte	0xff
	.zero		1


	//   ....[147]....
        /*0a18*/ 	.word	0x000077b0
        /*0a1c*/ 	.word	0x00000000
        /*0a20*/ 	.word	0x000000d8
        /*0a24*/ 	.short	0x010a
        /*0a26*/ 	.byte	0xff
	.zero		1


	//   ....[148]....
        /*0a28*/ 	.word	0x00007810
        /*0a2c*/ 	.word	0x00000000
        /*0a30*/ 	.word	0x000000d8
        /*0a34*/ 	.short	0x010a
        /*0a36*/ 	.byte	0xff
	.zero		1


	//   ....[149]....
        /*0a38*/ 	.word	0x00007860
        /*0a3c*/ 	.word	0x00000003
        /*0a40*/ 	.word	0x000001d0
        /*0a44*/ 	.short	0x010a
        /*0a46*/ 	.byte	0xff
	.zero		1


	//   ....[150]....
        /*0a48*/ 	.word	0x000078c0
        /*0a4c*/ 	.word	0x00000000
        /*0a50*/ 	.word	0x00000000
        /*0a54*/ 	.short	0x010a
        /*0a56*/ 	.byte	0xff
	.zero		1


	//   ....[151]....
        /*0a58*/ 	.word	0x00007920
        /*0a5c*/ 	.word	0x00000000
        /*0a60*/ 	.word	0x00000000
        /*0a64*/ 	.short	0x010a
        /*0a66*/ 	.byte	0xff
	.zero		1


	//   ....[152]....
        /*0a68*/ 	.word	0x00007980
        /*0a6c*/ 	.word	0x00000000
        /*0a70*/ 	.word	0x00000000
        /*0a74*/ 	.short	0x010a
        /*0a76*/ 	.byte	0xff
	.zero		1


	//   ....[153]....
        /*0a78*/ 	.word	0x000079e0
        /*0a7c*/ 	.word	0x00000000
        /*0a80*/ 	.word	0x00000000
        /*0a84*/ 	.short	0x010a
        /*0a86*/ 	.byte	0xff
	.zero		1


	//   ....[154]....
        /*0a88*/ 	.word	0x00007a40
        /*0a8c*/ 	.word	0x00000000
        /*0a90*/ 	.word	0x00000000
        /*0a94*/ 	.short	0x010a
        /*0a96*/ 	.byte	0xff
	.zero		1


	//   ....[155]....
        /*0a98*/ 	.word	0x00007aa0
        /*0a9c*/ 	.word	0x00000000
        /*0aa0*/ 	.word	0x00000000
        /*0aa4*/ 	.short	0x010a
        /*0aa6*/ 	.byte	0xff
	.zero		1


	//   ....[156]....
        /*0aa8*/ 	.word	0x00007b00
        /*0aac*/ 	.word	0x00000000
        /*0ab0*/ 	.word	0x00000000
        /*0ab4*/ 	.short	0x010a
        /*0ab6*/ 	.byte	0xff
	.zero		1


	//   ....[157]....
        /*0ab8*/ 	.word	0x00007b60
        /*0abc*/ 	.word	0x00000000
        /*0ac0*/ 	.word	0x00000000
        /*0ac4*/ 	.short	0x010a
        /*0ac6*/ 	.byte	0xff
	.zero		1


	//   ....[158]....
        /*0ac8*/ 	.word	0x00007bc0
        /*0acc*/ 	.word	0x00000000
        /*0ad0*/ 	.word	0x00000000
        /*0ad4*/ 	.short	0x010a
        /*0ad6*/ 	.byte	0xff
	.zero		1


	//   ....[159]....
        /*0ad8*/ 	.word	0x00007c20
        /*0adc*/ 	.word	0x00000000
        /*0ae0*/ 	.word	0x00000000
        /*0ae4*/ 	.short	0x010a
        /*0ae6*/ 	.byte	0xff
	.zero		1


	//   ....[160]....
        /*0ae8*/ 	.word	0x00007c80
        /*0aec*/ 	.word	0x00000000
        /*0af0*/ 	.word	0x00000000
        /*0af4*/ 	.short	0x010a
        /*0af6*/ 	.byte	0xff
	.zero		1


	//   ....[161]....
        /*0af8*/ 	.word	0x00007ce0
        /*0afc*/ 	.word	0x00000000
        /*0b00*/ 	.word	0x00000000
        /*0b04*/ 	.short	0x010a
        /*0b06*/ 	.byte	0xff
	.zero		1


	//   ....[162]....
        /*0b08*/ 	.word	0x00007d40
        /*0b0c*/ 	.word	0x00000000
        /*0b10*/ 	.word	0x00000000
        /*0b14*/ 	.short	0x010a
        /*0b16*/ 	.byte	0xff
	.zero		1


	//   ....[163]....
        /*0b18*/ 	.word	0x00007da0
        /*0b1c*/ 	.word	0x00000000
        /*0b20*/ 	.word	0x00000000
        /*0b24*/ 	.short	0x010a
        /*0b26*/ 	.byte	0xff
	.zero		1


	//   ....[164]....
        /*0b28*/ 	.word	0x00007e00
        /*0b2c*/ 	.word	0x00000000
        /*0b30*/ 	.word	0x00000000
        /*0b34*/ 	.short	0x010a
        /*0b36*/ 	.byte	0xff
	.zero		1


	//   ....[165]....
        /*0b38*/ 	.word	0x00007e60
        /*0b3c*/ 	.word	0x00000000
        /*0b40*/ 	.word	0x00000000
        /*0b44*/ 	.short	0x010a
        /*0b46*/ 	.byte	0xff
	.zero		1


	//   ....[166]....
        /*0b48*/ 	.word	0x00007ec0
        /*0b4c*/ 	.word	0x00000000
        /*0b50*/ 	.word	0x00000000
        /*0b54*/ 	.short	0x010a
        /*0b56*/ 	.byte	0xff
	.zero		1


	//   ....[167]....
        /*0b58*/ 	.word	0x00007f20
        /*0b5c*/ 	.word	0x00000000
        /*0b60*/ 	.word	0x00000000
        /*0b64*/ 	.short	0x010a
        /*0b66*/ 	.byte	0xff
	.zero		1


	//   ....[168]....
        /*0b68*/ 	.word	0x00007f80
        /*0b6c*/ 	.word	0x00000000
        /*0b70*/ 	.word	0x00000000
        /*0b74*/ 	.short	0x010a
        /*0b76*/ 	.byte	0xff
	.zero		1


	//   ....[169]....
        /*0b78*/ 	.word	0x00007fe0
        /*0b7c*/ 	.word	0x00000000
        /*0b80*/ 	.word	0x00000000
        /*0b84*/ 	.short	0x010a
        /*0b86*/ 	.byte	0xff
	.zero		1


	//   ....[170]....
        /*0b88*/ 	.word	0x00008040
        /*0b8c*/ 	.word	0x00000000
        /*0b90*/ 	.word	0x00000000
        /*0b94*/ 	.short	0x010a
        /*0b96*/ 	.byte	0xff
	.zero		1


	//   ....[171]....
        /*0b98*/ 	.word	0x000080a0
        /*0b9c*/ 	.word	0x00000000
        /*0ba0*/ 	.word	0x00000000
        /*0ba4*/ 	.short	0x010a
        /*0ba6*/ 	.byte	0xff
	.zero		1


	//   ....[172]....
        /*0ba8*/ 	.word	0x00008100
        /*0bac*/ 	.word	0x00000000
        /*0bb0*/ 	.word	0x00000000
        /*0bb4*/ 	.short	0x010a
        /*0bb6*/ 	.byte	0xff
	.zero		1


	//   ....[173]....
        /*0bb8*/ 	.word	0x00008160
        /*0bbc*/ 	.word	0x00000000
        /*0bc0*/ 	.word	0x00000000
        /*0bc4*/ 	.short	0x010a
        /*0bc6*/ 	.byte	0xff
	.zero		1


	//   ....[174]....
        /*0bc8*/ 	.word	0x000081c0
        /*0bcc*/ 	.word	0x00000000
        /*0bd0*/ 	.word	0x00000000
        /*0bd4*/ 	.short	0x010a
        /*0bd6*/ 	.byte	0xff
	.zero		1


	//   ....[175]....
        /*0bd8*/ 	.word	0x00008220
        /*0bdc*/ 	.word	0x00000000
        /*0be0*/ 	.word	0x00000000
        /*0be4*/ 	.short	0x010a
        /*0be6*/ 	.byte	0xff
	.zero		1


	//   ....[176]....
        /*0be8*/ 	.word	0x00008270
        /*0bec*/ 	.word	0x00000002
        /*0bf0*/ 	.word	0x00000230
        /*0bf4*/ 	.short	0x010a
        /*0bf6*/ 	.byte	0xff
	.zero		1


	//   ....[177]....
        /*0bf8*/ 	.word	0x000082d0
        /*0bfc*/ 	.word	0x00000002
        /*0c00*/ 	.word	0x000001e0
        /*0c04*/ 	.short	0x010a
        /*0c06*/ 	.byte	0xff
	.zero		1


	//   ....[178]....
        /*0c08*/ 	.word	0x00008320
        /*0c0c*/ 	.word	0x00000002
        /*0c10*/ 	.word	0x000001d0
        /*0c14*/ 	.short	0x010a
        /*0c16*/ 	.byte	0xff
	.zero		1


	//   ....[179]....
        /*0c18*/ 	.word	0x00008380
        /*0c1c*/ 	.word	0x00000000
        /*0c20*/ 	.word	0x000001e0
        /*0c24*/ 	.short	0x010a
        /*0c26*/ 	.byte	0xff
	.zero		1


	//   ....[180]....
        /*0c28*/ 	.word	0x000083d0
        /*0c2c*/ 	.word	0x00000000
        /*0c30*/ 	.word	0x000001d0
        /*0c34*/ 	.short	0x010a
        /*0c36*/ 	.byte	0xff
	.zero		1


	//   ....[181]....
        /*0c38*/ 	.word	0x00008430
        /*0c3c*/ 	.word	0x00000002
        /*0c40*/ 	.word	0x00000210
        /*0c44*/ 	.short	0x010a
        /*0c46*/ 	.byte	0xff
	.zero		1


	//   ....[182]....
        /*0c48*/ 	.word	0x00008490
        /*0c4c*/ 	.word	0x00000000
        /*0c50*/ 	.word	0x00000000
        /*0c54*/ 	.short	0x010a
        /*0c56*/ 	.byte	0xff
	.zero		1


	//   ....[183]....
        /*0c58*/ 	.word	0x000084f0
        /*0c5c*/ 	.word	0x00000000
        /*0c60*/ 	.word	0x00000000
        /*0c64*/ 	.short	0x010a
        /*0c66*/ 	.byte	0xff
	.zero		1


	//   ....[184]....
        /*0c68*/ 	.word	0x00008550
        /*0c6c*/ 	.word	0x00000000
        /*0c70*/ 	.word	0x00000000
        /*0c74*/ 	.short	0x010a
        /*0c76*/ 	.byte	0xff
	.zero		1


	//   ....[185]....
        /*0c78*/ 	.word	0x000085b0
        /*0c7c*/ 	.word	0x00000000
        /*0c80*/ 	.word	0x00000000
        /*0c84*/ 	.short	0x010a
        /*0c86*/ 	.byte	0xff
	.zero		1


	//   ....[186]....
        /*0c88*/ 	.word	0x00008610
        /*0c8c*/ 	.word	0x00000000
        /*0c90*/ 	.word	0x00000000
        /*0c94*/ 	.short	0x010a
        /*0c96*/ 	.byte	0xff
	.zero		1


	//   ....[187]....
        /*0c98*/ 	.word	0x00008660
        /*0c9c*/ 	.word	0x00000003
        /*0ca0*/ 	.word	0x000001d0
        /*0ca4*/ 	.short	0x010a
        /*0ca6*/ 	.byte	0xff
	.zero		1


	//   ....[188]....
        /*0ca8*/ 	.word	0x000086c0
        /*0cac*/ 	.word	0x00000000
        /*0cb0*/ 	.word	0x000001c8
        /*0cb4*/ 	.short	0x010a
        /*0cb6*/ 	.byte	0xff
	.zero		1


	//   ....[189]....
        /*0cb8*/ 	.word	0x00008720
        /*0cbc*/ 	.word	0x00000000
        /*0cc0*/ 	.word	0x000001b8
        /*0cc4*/ 	.short	0x010a
        /*0cc6*/ 	.byte	0xff
	.zero		1


	//   ....[190]....
        /*0cc8*/ 	.word	0x00008770
        /*0ccc*/ 	.word	0x00000003
        /*0cd0*/ 	.word	0x000001d0
        /*0cd4*/ 	.short	0x010a
        /*0cd6*/ 	.byte	0xff
	.zero		1


	//   ....[191]....
        /*0cd8*/ 	.word	0x000087d0
        /*0cdc*/ 	.word	0x00000000
        /*0ce0*/ 	.word	0x000001b0
        /*0ce4*/ 	.short	0x010a
        /*0ce6*/ 	.byte	0xff
	.zero		1


	//   ....[192]....
        /*0ce8*/ 	.word	0x00008820
        /*0cec*/ 	.word	0x00000016
        /*0cf0*/ 	.word	0x000001f0
        /*0cf4*/ 	.short	0x010a
        /*0cf6*/ 	.byte	0xff
	.zero		1


	//----- nvinfo : EIATTR_NUM_MBARRIERS
	.align		4
.L_47:
        /*0cf8*/ 	.byte	0x03, 0x38
        /*0cfa*/ 	.short	0x004a


	//----- nvinfo : EIATTR_EXIT_INSTR_OFFSETS
	.align		4
        /*0cfc*/ 	.byte	0x04, 0x1c
        /*0cfe*/ 	.short	(.L_49 - .L_48)


	//   ....[0]....
.L_48:
        /*0d00*/ 	.word	0x00003850


	//   ....[1]....
        /*0d04*/ 	.word	0x00003d40


	//   ....[2]....
        /*0d08*/ 	.word	0x00003da0


	//   ....[3]....
        /*0d0c*/ 	.word	0x00004c30


	//   ....[4]....
        /*0d10*/ 	.word	0x00005910


	//   ....[5]....
        /*0d14*/ 	.word	0x00005950


	//   ....[6]....
        /*0d18*/ 	.word	0x00007740


	//----- nvinfo : EIATTR_MAX_THREADS
	.align		4
.L_49:
        /*0d1c*/ 	.byte	0x04, 0x05
        /*0d1e*/ 	.short	(.L_51 - .L_50)
.L_50:
        /*0d20*/ 	.word	0x00000100
        /*0d24*/ 	.word	0x00000001
        /*0d28*/ 	.word	0x00000001


	//----- nvinfo : EIATTR_CRS_STACK_SIZE
	.align		4
.L_51:
        /*0d2c*/ 	.byte	0x04, 0x1e
        /*0d2e*/ 	.short	(.L_53 - .L_52)
.L_52:
        /*0d30*/ 	.word	0x00000000


	//----- nvinfo : EIATTR_CBANK_PARAM_SIZE
	.align		4
.L_53:
        /*0d34*/ 	.byte	0x03, 0x19
        /*0d36*/ 	.short	0x0800


	//----- nvinfo : EIATTR_PARAM_CBANK
	.align		4
        /*0d38*/ 	.byte	0x04, 0x0a
        /*0d3a*/ 	.short	(.L_55 - .L_54)
	.align		4
.L_54:
        /*0d3c*/ 	.word	index@(.nv.constant0._ZN7cutlass13device_kernelINS_4gemm6kernel13GemmUniversalIN4cute5tupleIJiiiiEEENS1_10collective13CollectiveMmaINS1_35MainloopSm100TmaUmmaWarpSpecializedILi27ELi2ELi4ENS5_IJNS4_1CILi2EEENSA_ILi1EEESC_EEEEENS5_IJNSA_ILi64EEESF_SF_EEENS_12float_e4m3_tENS5_IJlSC_lEEESH_SI_NS4_8TiledMMAINS4_8MMA_AtomIJNS4_10MMA_TraitsINS4_19SM100_MMA_F8F6F4_SSEJSH_SH_fSF_SF_NS4_17integral_constantINS4_4UMMA5MajorELSP_0EEESQ_NSN_INSO_7ScaleInELSR_0EEESS_EEEEEENS4_6LayoutINS5_IJSC_SC_SC_EEENS5_IJNSA_ILi0EEESX_SX_EEEEENS5_IJNS4_10UnderscoreES10_S10_EEEEENS4_13SM90_TMA_LOADENS4_14ComposedLayoutINS4_7SwizzleILi2ELi4ELi3EEENS4_18smem_ptr_flag_bitsILi8EEENSV_INS5_IJNSA_ILi8EEESF_EEENS5_IJSF_SC_EEEEEEEvNS4_8identityENS4_23SM90_TMA_LOAD_MULTICASTES1D_vS1E_EENS_8epilogue10collective18CollectiveEpilogueINS1H_23Sm100TmaWarpSpecializedILi1ELi1ELi32ELb0ELb0EEEJSG_NS5_IJNSV_ISF_SC_EES1M_EEESH_SI_SH_SI_NS1H_6fusion15FusionCallbacksIS1L_NS1O_17LinearCombinationISH_fSH_fLNS_15FloatRoundStyleE2EEESG_S1N_JEEENS4_5SM1004TMEM4LOAD26SM100_TMEM_LOAD_16dp32b32xES13_S1D_NS4_39AutoVectorizingCopyWithAssumedAlignmentILi128EEENS4_14SM90_TMA_STOREES1D_S1Z_S1Z_EEEvvEEEEvNT_6ParamsE)
        /*0d40*/ 	.short	0x0380
        /*0d42*/ 	.short	0x0800


	//----- nvinfo : EIATTR_SW_WAR
	.align		4
.L_55:
        /*0d44*/ 	.byte	0x04, 0x36
        /*0d46*/ 	.short	(.L_57 - .L_56)
.L_56:
        /*0d48*/ 	.word	0x00000008
.L_57:


//--------------------- .nv.callgraph             --------------------------
	.section	.nv.callgraph,"",@"SHT_CUDA_CALLGRAPH"
	.align	4
	.sectionentsize	8
	.align		4
        /*0000*/ 	.word	0x00000000
	.align		4
        /*0004*/ 	.word	0xffffffff
	.align		4
        /*0008*/ 	.word	index@(_ZN7cutlass13device_kernelINS_4gemm6kernel13GemmUniversalIN4cute5tupleIJiiiiEEENS1_10collective13CollectiveMmaINS1_35MainloopSm100TmaUmmaWarpSpecializedILi27ELi2ELi4ENS5_IJNS4_1CILi2EEENSA_ILi1EEESC_EEEEENS5_IJNSA_ILi64EEESF_SF_EEENS_12float_e4m3_tENS5_IJlSC_lEEESH_SI_NS4_8TiledMMAINS4_8MMA_AtomIJNS4_10MMA_TraitsINS4_19SM100_MMA_F8F6F4_SSEJSH_SH_fSF_SF_NS4_17integral_constantINS4_4UMMA5MajorELSP_0EEESQ_NSN_INSO_7ScaleInELSR_0EEESS_EEEEEENS4_6LayoutINS5_IJSC_SC_SC_EEENS5_IJNSA_ILi0EEESX_SX_EEEEENS5_IJNS4_10UnderscoreES10_S10_EEEEENS4_13SM90_TMA_LOADENS4_14ComposedLayoutINS4_7SwizzleILi2ELi4ELi3EEENS4_18smem_ptr_flag_bitsILi8EEENSV_INS5_IJNSA_ILi8EEESF_EEENS5_IJSF_SC_EEEEEEEvNS4_8identityENS4_23SM90_TMA_LOAD_MULTICASTES1D_vS1E_EENS_8epilogue10collective18CollectiveEpilogueINS1H_23Sm100TmaWarpSpecializedILi1ELi1ELi32ELb0ELb0EEEJSG_NS5_IJNSV_ISF_SC_EES1M_EEESH_SI_SH_SI_NS1H_6fusion15FusionCallbacksIS1L_NS1O_17LinearCombinationISH_fSH_fLNS_15FloatRoundStyleE2EEESG_S1N_JEEENS4_5SM1004TMEM4LOAD26SM100_TMEM_LOAD_16dp32b32xES13_S1D_NS4_39AutoVectorizingCopyWithAssumedAlignmentILi128EEENS4_14SM90_TMA_STOREES1D_S1Z_S1Z_EEEvvEEEEvNT_6ParamsE)
	.align		4
        /*000c*/ 	.word	index@(__assertfail)
	.align		4
        /*0010*/ 	.word	0x00000000
	.align		4
        /*0014*/ 	.word	0xfffffffe
	.align		4
        /*0018*/ 	.word	0x00000000
	.align		4
        /*001c*/ 	.word	0xfffffffd
	.align		4
        /*0020*/ 	.word	0x00000000
	.align		4
        /*0024*/ 	.word	0xfffffffc


//--------------------- .nv.constant4             --------------------------
	.section	.nv.constant4,"a",@progbits
	.align	8
	.align		8
.nv.constant4:
        /*0000*/ 	.dword	__assertfail
	.align		8
        /*0008*/ 	.dword	__unnamed_1
	.align		8
        /*0010*/ 	.dword	__unnamed_2
	.align		8
        /*0018*/ 	.dword	_ZN40_INTERNAL_2a002f58_4_k_cu_d5c57758_305294cuda3std3__45__cpo5beginE
	.align		8
        /*0020*/ 	.dword	_ZN40_INTERNAL_2a002f58_4_k_cu_d5c57758_305294cuda3std3__45__cpo3endE
	.align		8
        /*0028*/ 	.dword	_ZN40_INTERNAL_2a002f58_4_k_cu_d5c57758_305294cuda3std3__45__cpo6cbeginE
	.align		8
        /*0030*/ 	.dword	_ZN40_INTERNAL_2a002f58_4_k_cu_d5c57758_305294cuda3std3__45__cpo4cendE
	.align		8
        /*0038*/ 	.dword	_ZN40_INTERNAL_2a002f58_4_k_cu_d5c57758_305294cuda3std3__442_GLOBAL__N__2a002f58_4_k_cu_d5c57758_305296ignoreE
	.align		8
        /*0040*/ 	.dword	_ZN40_INTERNAL_2a002f58_4_k_cu_d5c57758_305294cuda3std3__419piecewise_constructE
	.align		8
        /*0048*/ 	.dword	_ZN40_INTERNAL_2a002f58_4_k_cu_d5c57758_305294cuda3std3__48in_placeE
	.align		8
        /*0050*/ 	.dword	_ZN40_INTERNAL_2a002f58_4_k_cu_d5c57758_305294cuda3std6ranges3__45__cpo4swapE
	.align		8
        /*0058*/ 	.dword	_ZN40_INTERNAL_2a002f58_4_k_cu_d5c57758_305294cuda3std6ranges3__45__cpo9iter_moveE
	.align		8
        /*0060*/ 	.dword	_ZN40_INTERNAL_2a002f58_4_k_cu_d5c57758_305294cute7productE
	.align		8
        /*0068*/ 	.dword	_ZN40_INTERNAL_2a002f58_4_k_cu_d5c57758_305294cute1_E
	.align		8
        /*0070*/ 	.dword	$str$25
	.align		8
        /*0078*/ 	.dword	$str$26
	.align		8
        /*0080*/ 	.dword	$str$27
	.align		8
        /*0088*/ 	.dword	$str$28


//--------------------- .text._ZN7cutlass13device_kernelINS_4gemm6kernel13GemmUniversalIN4cute5tupleIJiiiiEEENS1_10collective13CollectiveMmaINS1_35MainloopSm100TmaUmmaWarpSpecializedILi27ELi2ELi4ENS5_IJNS4_1CILi2EEENSA_ILi1EEESC_EEEEENS5_IJNSA_ILi64EEESF_SF_EEENS_12float_e4m3_tENS5_IJlSC_lEEESH_SI_NS4_8TiledMMAINS4_8MMA_AtomIJNS4_10MMA_TraitsINS4_19SM100_MMA_F8F6F4_SSEJSH_SH_fSF_SF_NS4_17integral_constantINS4_4UMMA5MajorELSP_0EEESQ_NSN_INSO_7ScaleInELSR_0EEESS_EEEEEENS4_6LayoutINS5_IJSC_SC_SC_EEENS5_IJNSA_ILi0EEESX_SX_EEEEENS5_IJNS4_10UnderscoreES10_S10_EEEEENS4_13SM90_TMA_LOADENS4_14ComposedLayoutINS4_7SwizzleILi2ELi4ELi3EEENS4_18smem_ptr_flag_bitsILi8EEENSV_INS5_IJNSA_ILi8EEESF_EEENS5_IJSF_SC_EEEEEEEvNS4_8identityENS4_23SM90_TMA_LOAD_MULTICASTES1D_vS1E_EENS_8epilogue10collective18CollectiveEpilogueINS1H_23Sm100TmaWarpSpecializedILi1ELi1ELi32ELb0ELb0EEEJSG_NS5_IJNSV_ISF_SC_EES1M_EEESH_SI_SH_SI_NS1H_6fusion15FusionCallbacksIS1L_NS1O_17LinearCombinationISH_fSH_fLNS_15FloatRoundStyleE2EEESG_S1N_JEEENS4_5SM1004TMEM4LOAD26SM100_TMEM_LOAD_16dp32b32xES13_S1D_NS4_39AutoVectorizingCopyWithAssumedAlignmentILi128EEENS4_14SM90_TMA_STOREES1D_S1Z_S1Z_EEEvvEEEEvNT_6ParamsE --------------------------
	.section	.text._ZN7cutlass13device_kernelINS_4gemm6kernel13GemmUniversalIN4cute5tupleIJiiiiEEENS1_10collective13CollectiveMmaINS1_35MainloopSm100TmaUmmaWarpSpecializedILi27ELi2ELi4ENS5_IJNS4_1CILi2EEENSA_ILi1EEESC_EEEEENS5_IJNSA_ILi64EEESF_SF_EEENS_12float_e4m3_tENS5_IJlSC_lEEESH_SI_NS4_8TiledMMAINS4_8MMA_AtomIJNS4_10MMA_TraitsINS4_19SM100_MMA_F8F6F4_SSEJSH_SH_fSF_SF_NS4_17integral_constantINS4_4UMMA5MajorELSP_0EEESQ_NSN_INSO_7ScaleInELSR_0EEESS_EEEEEENS4_6LayoutINS5_IJSC_SC_SC_EEENS5_IJNSA_ILi0EEESX_SX_EEEEENS5_IJNS4_10UnderscoreES10_S10_EEEEENS4_13SM90_TMA_LOADENS4_14ComposedLayoutINS4_7SwizzleILi2ELi4ELi3EEENS4_18smem_ptr_flag_bitsILi8EEENSV_INS5_IJNSA_ILi8EEESF_EEENS5_IJSF_SC_EEEEEEEvNS4_8identityENS4_23SM90_TMA_LOAD_MULTICASTES1D_vS1E_EENS_8epilogue10collective18CollectiveEpilogueINS1H_23Sm100TmaWarpSpecializedILi1ELi1ELi32ELb0ELb0EEEJSG_NS5_IJNSV_ISF_SC_EES1M_EEESH_SI_SH_SI_NS1H_6fusion15FusionCallbacksIS1L_NS1O_17LinearCombinationISH_fSH_fLNS_15FloatRoundStyleE2EEESG_S1N_JEEENS4_5SM1004TMEM4LOAD26SM100_TMEM_LOAD_16dp32b32xES13_S1D_NS4_39AutoVectorizingCopyWithAssumedAlignmentILi128EEENS4_14SM90_TMA_STOREES1D_S1Z_S1Z_EEEvvEEEEvNT_6ParamsE,"ax",@progbits
	.align	128
.text._ZN7cutlass13device_kernelINS_4gemm6kernel13GemmUniversalIN4cute5tupleIJiiiiEEENS1_10collective13CollectiveMmaINS1_35MainloopSm100TmaUmmaWarpSpecializedILi27ELi2ELi4ENS5_IJNS4_1CILi2EEENSA_ILi1EEESC_EEEEENS5_IJNSA_ILi64EEESF_SF_EEENS_12float_e4m3_tENS5_IJlSC_lEEESH_SI_NS4_8TiledMMAINS4_8MMA_AtomIJNS4_10MMA_TraitsINS4_19SM100_MMA_F8F6F4_SSEJSH_SH_fSF_SF_NS4_17integral_constantINS4_4UMMA5MajorELSP_0EEESQ_NSN_INSO_7ScaleInELSR_0EEESS_EEEEEENS4_6LayoutINS5_IJSC_SC_SC_EEENS5_IJNSA_ILi0EEESX_SX_EEEEENS5_IJNS4_10UnderscoreES10_S10_EEEEENS4_13SM90_TMA_LOADENS4_14ComposedLayoutINS4_7SwizzleILi2ELi4ELi3EEENS4_18smem_ptr_flag_bitsILi8EEENSV_INS5_IJNSA_ILi8EEESF_EEENS5_IJSF_SC_EEEEEEEvNS4_8identityENS4_23SM90_TMA_LOAD_MULTICASTES1D_vS1E_EENS_8epilogue10collective18CollectiveEpilogueINS1H_23Sm100TmaWarpSpecializedILi1ELi1ELi32ELb0ELb0EEEJSG_NS5_IJNSV_ISF_SC_EES1M_EEESH_SI_SH_SI_NS1H_6fusion15FusionCallbacksIS1L_NS1O_17LinearCombinationISH_fSH_fLNS_15FloatRoundStyleE2EEESG_S1N_JEEENS4_5SM1004TMEM4LOAD26SM100_TMEM_LOAD_16dp32b32xES13_S1D_NS4_39AutoVectorizingCopyWithAssumedAlignmentILi128EEENS4_14SM90_TMA_STOREES1D_S1Z_S1Z_EEEvvEEEEvNT_6ParamsE:
        .type           _ZN7cutlass13device_kernelINS_4gemm6kernel13GemmUniversalIN4cute5tupleIJiiiiEEENS1_10collective13CollectiveMmaINS1_35MainloopSm100TmaUmmaWarpSpecializedILi27ELi2ELi4ENS5_IJNS4_1CILi2EEENSA_ILi1EEESC_EEEEENS5_IJNSA_ILi64EEESF_SF_EEENS_12float_e4m3_tENS5_IJlSC_lEEESH_SI_NS4_8TiledMMAINS4_8MMA_AtomIJNS4_10MMA_TraitsINS4_19SM100_MMA_F8F6F4_SSEJSH_SH_fSF_SF_NS4_17integral_constantINS4_4UMMA5MajorELSP_0EEESQ_NSN_INSO_7ScaleInELSR_0EEESS_EEEEEENS4_6LayoutINS5_IJSC_SC_SC_EEENS5_IJNSA_ILi0EEESX_SX_EEEEENS5_IJNS4_10UnderscoreES10_S10_EEEEENS4_13SM90_TMA_LOADENS4_14ComposedLayoutINS4_7SwizzleILi2ELi4ELi3EEENS4_18smem_ptr_flag_bitsILi8EEENSV_INS5_IJNSA_ILi8EEESF_EEENS5_IJSF_SC_EEEEEEEvNS4_8identityENS4_23SM90_TMA_LOAD_MULTICASTES1D_vS1E_EENS_8epilogue10collective18CollectiveEpilogueINS1H_23Sm100TmaWarpSpecializedILi1ELi1ELi32ELb0ELb0EEEJSG_NS5_IJNSV_ISF_SC_EES1M_EEESH_SI_SH_SI_NS1H_6fusion15FusionCallbacksIS1L_NS1O_17LinearCombinationISH_fSH_fLNS_15FloatRoundStyleE2EEESG_S1N_JEEENS4_5SM1004TMEM4LOAD26SM100_TMEM_LOAD_16dp32b32xES13_S1D_NS4_39AutoVectorizingCopyWithAssumedAlignmentILi128EEENS4_14SM90_TMA_STOREES1D_S1Z_S1Z_EEEvvEEEEvNT_6ParamsE,@function
        .size           _ZN7cutlass13device_kernelINS_4gemm6kernel13GemmUniversalIN4cute5tupleIJiiiiEEENS1_10collective13CollectiveMmaINS1_35MainloopSm100TmaUmmaWarpSpecializedILi27ELi2ELi4ENS5_IJNS4_1CILi2EEENSA_ILi1EEESC_EEEEENS5_IJNSA_ILi64EEESF_SF_EEENS_12float_e4m3_tENS5_IJlSC_lEEESH_SI_NS4_8TiledMMAINS4_8MMA_AtomIJNS4_10MMA_TraitsINS4_19SM100_MMA_F8F6F4_SSEJSH_SH_fSF_SF_NS4_17integral_constantINS4_4UMMA5MajorELSP_0EEESQ_NSN_INSO_7ScaleInELSR_0EEESS_EEEEEENS4_6LayoutINS5_IJSC_SC_SC_EEENS5_IJNSA_ILi0EEESX_SX_EEEEENS5_IJNS4_10UnderscoreES10_S10_EEEEENS4_13SM90_TMA_LOADENS4_14ComposedLayoutINS4_7SwizzleILi2ELi4ELi3EEENS4_18smem_ptr_flag_bitsILi8EEENSV_INS5_IJNSA_ILi8EEESF_EEENS5_IJSF_SC_EEEEEEEvNS4_8identityENS4_23SM90_TMA_LOAD_MULTICASTES1D_vS1E_EENS_8epilogue10collective18CollectiveEpilogueINS1H_23Sm100TmaWarpSpecializedILi1ELi1ELi32ELb0ELb0EEEJSG_NS5_IJNSV_ISF_SC_EES1M_EEESH_SI_SH_SI_NS1H_6fusion15FusionCallbacksIS1L_NS1O_17LinearCombinationISH_fSH_fLNS_15FloatRoundStyleE2EEESG_S1N_JEEENS4_5SM1004TMEM4LOAD26SM100_TMEM_LOAD_16dp32b32xES13_S1D_NS4_39AutoVectorizingCopyWithAssumedAlignmentILi128EEENS4_14SM90_TMA_STOREES1D_S1Z_S1Z_EEEvvEEEEvNT_6ParamsE,(.L_x_205 - _ZN7cutlass13device_kernelINS_4gemm6kernel13GemmUniversalIN4cute5tupleIJiiiiEEENS1_10collective13CollectiveMmaINS1_35MainloopSm100TmaUmmaWarpSpecializedILi27ELi2ELi4ENS5_IJNS4_1CILi2EEENSA_ILi1EEESC_EEEEENS5_IJNSA_ILi64EEESF_SF_EEENS_12float_e4m3_tENS5_IJlSC_lEEESH_SI_NS4_8TiledMMAINS4_8MMA_AtomIJNS4_10MMA_TraitsINS4_19SM100_MMA_F8F6F4_SSEJSH_SH_fSF_SF_NS4_17integral_constantINS4_4UMMA5MajorELSP_0EEESQ_NSN_INSO_7ScaleInELSR_0EEESS_EEEEEENS4_6LayoutINS5_IJSC_SC_SC_EEENS5_IJNSA_ILi0EEESX_SX_EEEEENS5_IJNS4_10UnderscoreES10_S10_EEEEENS4_13SM90_TMA_LOADENS4_14ComposedLayoutINS4_7SwizzleILi2ELi4ELi3EEENS4_18smem_ptr_flag_bitsILi8EEENSV_INS5_IJNSA_ILi8EEESF_EEENS5_IJSF_SC_EEEEEEEvNS4_8identityENS4_23SM90_TMA_LOAD_MULTICASTES1D_vS1E_EENS_8epilogue10collective18CollectiveEpilogueINS1H_23Sm100TmaWarpSpecializedILi1ELi1ELi32ELb0ELb0EEEJSG_NS5_IJNSV_ISF_SC_EES1M_EEESH_SI_SH_SI_NS1H_6fusion15FusionCallbacksIS1L_NS1O_17LinearCombinationISH_fSH_fLNS_15FloatRoundStyleE2EEESG_S1N_JEEENS4_5SM1004TMEM4LOAD26SM100_TMEM_LOAD_16dp32b32xES13_S1D_NS4_39AutoVectorizingCopyWithAssumedAlignmentILi128EEENS4_14SM90_TMA_STOREES1D_S1Z_S1Z_EEEvvEEEEvNT_6ParamsE)
        .other          _ZN7cutlass13device_kernelINS_4gemm6kernel13GemmUniversalIN4cute5tupleIJiiiiEEENS1_10collective13CollectiveMmaINS1_35MainloopSm100TmaUmmaWarpSpecializedILi27ELi2ELi4ENS5_IJNS4_1CILi2EEENSA_ILi1EEESC_EEEEENS5_IJNSA_ILi64EEESF_SF_EEENS_12float_e4m3_tENS5_IJlSC_lEEESH_SI_NS4_8TiledMMAINS4_8MMA_AtomIJNS4_10MMA_TraitsINS4_19SM100_MMA_F8F6F4_SSEJSH_SH_fSF_SF_NS4_17integral_constantINS4_4UMMA5MajorELSP_0EEESQ_NSN_INSO_7ScaleInELSR_0EEESS_EEEEEENS4_6LayoutINS5_IJSC_SC_SC_EEENS5_IJNSA_ILi0EEESX_SX_EEEEENS5_IJNS4_10UnderscoreES10_S10_EEEEENS4_13SM90_TMA_LOADENS4_14ComposedLayoutINS4_7SwizzleILi2ELi4ELi3EEENS4_18smem_ptr_flag_bitsILi8EEENSV_INS5_IJNSA_ILi8EEESF_EEENS5_IJSF_SC_EEEEEEEvNS4_8identityENS4_23SM90_TMA_LOAD_MULTICASTES1D_vS1E_EENS_8epilogue10collective18CollectiveEpilogueINS1H_23Sm100TmaWarpSpecializedILi1ELi1ELi32ELb0ELb0EEEJSG_NS5_IJNSV_ISF_SC_EES1M_EEESH_SI_SH_SI_NS1H_6fusion15FusionCallbacksIS1L_NS1O_17LinearCombinationISH_fSH_fLNS_15FloatRoundStyleE2EEESG_S1N_JEEENS4_5SM1004TMEM4LOAD26SM100_TMEM_LOAD_16dp32b32xES13_S1D_NS4_39AutoVectorizingCopyWithAssumedAlignmentILi128EEENS4_14SM90_TMA_STOREES1D_S1Z_S1Z_EEEvvEEEEvNT_6ParamsE,@"STO_CUDA_ENTRY STV_DEFAULT"
_ZN7cutlass13device_kernelINS_4gemm6kernel13GemmUniversalIN4cute5tupleIJiiiiEEENS1_10collective13CollectiveMmaINS1_35MainloopSm100TmaUmmaWarpSpecializedILi27ELi2ELi4ENS5_IJNS4_1CILi2EEENSA_ILi1EEESC_EEEEENS5_IJNSA_ILi64EEESF_SF_EEENS_12float_e4m3_tENS5_IJlSC_lEEESH_SI_NS4_8TiledMMAINS4_8MMA_AtomIJNS4_10MMA_TraitsINS4_19SM100_MMA_F8F6F4_SSEJSH_SH_fSF_SF_NS4_17integral_constantINS4_4UMMA5MajorELSP_0EEESQ_NSN_INSO_7ScaleInELSR_0EEESS_EEEEEENS4_6LayoutINS5_IJSC_SC_SC_EEENS5_IJNSA_ILi0EEESX_SX_EEEEENS5_IJNS4_10UnderscoreES10_S10_EEEEENS4_13SM90_TMA_LOADENS4_14ComposedLayoutINS4_7SwizzleILi2ELi4ELi3EEENS4_18smem_ptr_flag_bitsILi8EEENSV_INS5_IJNSA_ILi8EEESF_EEENS5_IJSF_SC_EEEEEEEvNS4_8identityENS4_23SM90_TMA_LOAD_MULTICASTES1D_vS1E_EENS_8epilogue10collective18CollectiveEpilogueINS1H_23Sm100TmaWarpSpecializedILi1ELi1ELi32ELb0ELb0EEEJSG_NS5_IJNSV_ISF_SC_EES1M_EEESH_SI_SH_SI_NS1H_6fusion15FusionCallbacksIS1L_NS1O_17LinearCombinationISH_fSH_fLNS_15FloatRoundStyleE2EEESG_S1N_JEEENS4_5SM1004TMEM4LOAD26SM100_TMEM_LOAD_16dp32b32xES13_S1D_NS4_39AutoVectorizingCopyWithAssumedAlignmentILi128EEENS4_14SM90_TMA_STOREES1D_S1Z_S1Z_EEEvvEEEEvNT_6ParamsE:
[----:B------:R-:W1:Y:S01]  /*0000*/  LDC R1, c[0x0][0x37c] ;  /* 0x0000df00ff017b82 */ /* 0x000e620000000800 */
[----:B------:R-:W2:Y:S01]  /*0010*/  S2R R76, SR_TID.X ;  /* 0x00000000004c7919 */ /* 0x000ea20000002100 */
[----:B------:R-:W3:Y:S01]  /*0020*/  LDCU.64 UR8, c[0x0][0x890] ;  /* 0x00011200ff0877ac */ /* 0x000ee20008000a00 */
[----:B------:R-:W-:Y:S02]  /*0030*/  PRMT R79, RZ, 0x7610, R79 ;  /* 0x00007610ff4f7816 */ /* 0x000fe4000000004f */
[----:B------:R-:W-:Y:S01]  /*0040*/  ELECT P3, URZ, PT ;  /* 0x0000000000ff782f */ /* 0x000fe20003860000 */
[----:B---3--:R-:W-:-:S04]  /*0050*/  UISETP.NE.U32.AND UP0, UPT, UR8, URZ, UPT ;  /* 0x000000ff0800728c */ /* 0x008fc8000bf05070 */
[----:B------:R-:W-:Y:S01]  /*0060*/  UISETP.NE.AND.EX UP0, UPT, UR9, URZ, UPT, UP0 ;  /* 0x000000ff0900728c */ /* 0x000fe2000bf05300 */
[----:B--2---:R-:W-:-:S05]  /*0070*/  SHF.R.U32.HI R80, RZ, 0x5, R76 ;  /* 0x00000005ff507819 */ /* 0x004fca000001164c */
[----:B------:R-:W2:Y:S02]  /*0080*/  SHFL.IDX PT, R0, R80, RZ, 0x1f ;  /* 0x00001fff50007589 */ /* 0x000ea400000e0000 */
[----:B--2---:R-:W-:Y:S01]  /*0090*/  R2UR UR18, R0 ;  /* 0x00000000001272ca */ /* 0x004fe200000e0000 */
[----:B-1----:R-:W-:-:S14]  /*00a0*/  BRA.U UP0, `(.L_x_0) ;  /* 0x0000000100307547 */ /* 0x002fdc000b800000 */
[----:B------:R-:W1:Y:S02]  /*00b0*/  LDCU.64 UR4, c[0x0][0x888] ;  /* 0x00011100ff0477ac */ /* 0x000e640008000a00 */
[----:B-1----:R-:W-:-:S04]  /*00c0*/  UISETP.NE.U32.AND UP0, UPT, UR4, URZ, UPT ;  /* 0x000000ff0400728c */ /* 0x002fc8000bf05070 */
[----:B------:R-:W-:-:S09]  /*00d0*/  UISETP.NE.AND.EX UP0, UPT, UR5, URZ, UPT, UP0 ;  /* 0x000000ff0500728c */ /* 0x000fd2000bf05300 */
[----:B------:R-:W-:Y:S05]  /*00e0*/  BRA.U !UP0, `(.L_x_1) ;  /* 0x0000000108147547 */ /* 0x000fea000b800000 */
[----:B------:R-:W1:Y:S01]  /*00f0*/  LDC.64 R2, c[0x0][0x888] ;  /* 0x00022200ff027b82 */ /* 0x000e620000000a00 */
[----:B------:R-:W1:Y:S02]  /*0100*/  LDCU.64 UR4, c[0x0][0x358] ;  /* 0x00006b00ff0477ac */ /* 0x000e640008000a00 */
[----:B-1----:R1:W5:Y:S01]  /*0110*/  LDG.E R39, desc[UR4][R2.64] ;  /* 0x0000000402277981 */ /* 0x002362000c1e1900 */
[----:B------:R-:W-:Y:S01]  /*0120*/  HFMA2 R79, -RZ, RZ, 0, 5.9604644775390625e-08 ;  /* 0x00000001ff4f7431 */ /* 0x000fe200000001ff */
[----:B------:R-:W-:Y:S05]  /*0130*/  BRA `(.L_x_0) ;  /* 0x00000000000c7947 */ /* 0x000fea0003800000 */
.L_x_1:
[----:B------:R-:W1:Y:S01]  /*0140*/  LDCU UR4, c[0x0][0x880] ;  /* 0x00011000ff0477ac */ /* 0x000e620008000800 */
[----:B------:R-:W-:Y:S01]  /*0150*/  HFMA2 R79, -RZ, RZ, 0, 5.9604644775390625e-08 ;  /* 0x00000001ff4f7431 */ /* 0x000fe200000001ff */
[----:B-1----:R-:W-:-:S07]  /*0160*/  MOV R39, UR4 ;  /* 0x0000000400277c02 */ /* 0x002fce0008000f00 */
.L_x_0:
[----:B------:R-:W2:Y:S02]  /*0170*/  LDCU.64 UR4, c[0x0][0x8b0] ;  /* 0x00011600ff0477ac */ /* 0x000ea40008000a00 */
[----:B--2---:R-:W-:-:S04]  /*0180*/  UISETP.NE.U32.AND UP0, UPT, UR4, URZ, UPT ;  /* 0x000000ff0400728c */ /* 0x004fc8000bf05070 */
[----:B------:R-:W-:-:S09]  /*0190*/  UISETP.NE.AND.EX UP0, UPT, UR5, URZ, UPT, UP0 ;  /* 0x000000ff0500728c */ /* 0x000fd2000bf05300 */
[----:B------:R-:W-:Y:S05]  /*01a0*/  BRA.U UP0, `(.L_x_2) ;  /* 0x0000000100287547 */ /* 0x000fea000b800000 */
[----:B------:R-:W2:Y:S02]  /*01b0*/  LDCU.64 UR4, c[0x0][0x8a8] ;  /* 0x00011500ff0477ac */ /* 0x000ea40008000a00 */
[----:B--2---:R-:W-:-:S04]  /*01c0*/  UISETP.NE.U32.AND UP0, UPT, UR4, URZ, UPT ;  /* 0x000000ff0400728c */ /* 0x004fc8000bf05070 */
[----:B------:R-:W-:-:S09]  /*01d0*/  UISETP.NE.AND.EX UP0, UPT, UR5, URZ, UPT, UP0 ;  /* 0x000000ff0500728c */ /* 0x000fd2000bf05300 */
[----:B------:R-:W-:Y:S05]  /*01e0*/  BRA.U !UP0, `(.L_x_3) ;  /* 0x0000000108107547 */ /* 0x000fea000b800000 */
[----:B-1----:R-:W1:Y:S01]  /*01f0*/  LDC.64 R2, c[0x0][0x8a8] ;  /* 0x00022a00ff027b82 */ /* 0x002e620000000a00 */
[----:B------:R-:W1:Y:S02]  /*0200*/  LDCU.64 UR4, c[0x0][0x358] ;  /* 0x00006b00ff0477ac */ /* 0x000e640008000a00 */
[----:B-1----:R2:W5:Y:S01]  /*0210*/  LDG.E R38, desc[UR4][R2.64] ;  /* 0x0000000402267981 */ /* 0x002562000c1e1900 */
[----:B------:R-:W-:Y:S05]  /*0220*/  BRA `(.L_x_2) ;  /* 0x0000000000087947 */ /* 0x000fea0003800000 */
.L_x_3:
[----:B------:R-:W2:Y:S02]  /*0230*/  LDCU UR4, c[0x0][0x8a0] ;  /* 0x00011400ff0477ac */ /* 0x000ea40008000800 */
[----:B--2---:R-:W-:Y:S02]  /*0240*/  MOV R38, UR4 ;  /* 0x0000000400267c02 */ /* 0x004fe40008000f00 */
.L_x_2:
[----:B------:R-:W-:Y:S01]  /*0250*/  IMAD.U32 R0, RZ, RZ, UR18 ;  /* 0x00000012ff007e24 */ /* 0x000fe2000f8e00ff */
[----:B------:R-:W-:Y:S04]  /*0260*/  BSSY.RECONVERGENT B0, `(.L_x_4) ;  /* 0x000000c000007945 */ /* 0x000fe80003800200 */
[C---:B------:R-:W-:Y:S02]  /*0270*/  ISETP.NE.OR P1, PT, R0.reuse, 0x1, !P3 ;  /* 0x000000010000780c */ /* 0x040fe40005f25670 */
[----:B------:R-:W-:-:S11]  /*0280*/  ISETP.NE.OR P0, PT, R0, 0x3, !P3 ;  /* 0x000000030000780c */ /* 0x000fd60005f05670 */
[----:B------:R-:W-:Y:S05]  /*0290*/  @P1 BRA `(.L_x_5) ;  /* 0x0000000000201947 */ /* 0x000fea0003800000 */
[----:B------:R-:W3:Y:S02]  /*02a0*/  LDCU.64 UR4, c[0x0][0x348] ;  /* 0x00006900ff0477ac */ /* 0x000ee40008000a00 */
[----:B---3--:R-:W-:Y:S02]  /*02b0*/  UIADD3 UR6, UP1, UPT, UR4, 0x80, URZ ;  /* 0x0000008004067890 */ /* 0x008fe4000ff3e0ff */
[----:B------:R-:W-:Y:S02]  /*02c0*/  UIADD3 UR4, UP0, UPT, UR4, 0x180, URZ ;  /* 0x0000018004047890 */ /* 0x000fe4000ff1e0ff */
[----:B------:R-:W-:Y:S02]  /*02d0*/  UIADD3.X UR7, UPT, UPT, URZ, UR5, URZ, UP1, !UPT ;  /* 0x00000005ff077290 */ /* 0x000fe40008ffe4ff */
[----:B------:R-:W-:-:S07]  /*02e0*/  UIADD3.X UR5, UPT, UPT, URZ, UR5, URZ, UP0, !UPT ;  /* 0x00000005ff057290 */ /* 0x000fce00087fe4ff */
[----:B------:R3:W-:Y:S02]  /*02f0*/  UTMACCTL.PF [UR6] ;  /* 0x00000000060079b9 */ /* 0x0007e40008040000 */
[----:B------:R3:W-:Y:S02]  /*0300*/  UTMACCTL.PF [UR4] ;  /* 0x00000000040079b9 */ /* 0x0007e40008040000 */
[----:B---3--:R-:W-:Y:S01]  /*0310*/  NOP ;  /* 0x0000000000007918 */ /* 0x008fe20000000000 */
.L_x_5:
[----:B------:R-:W-:Y:S05]  /*0320*/  BSYNC.RECONVERGENT B0 ;  /* 0x0000000000007941 */ /* 0x000fea0003800200 */
.L_x_4:
[----:B------:R-:W-:Y:S04]  /*0330*/  BSSY.RECONVERGENT B0, `(.L_x_6) ;  /* 0x000000a000007945 */ /* 0x000fe80003800200 */
        /* <DEDUP_REMOVED lines=9> */
.L_x_7:
[----:B------:R-:W-:Y:S05]  /*03d0*/  BSYNC.RECONVERGENT B0 ;  /* 0x0000000000007941 */ /* 0x000fea0003800200 */
.L_x_6:
[----:B------:R-:W3:Y:S01]  /*03e0*/  LDCU.64 UR4, c[0x0][0x888] ;  /* 0x00011100ff0477ac */ /* 0x000ee20008000a00 */
[----:B------:R-:W-:Y:S02]  /*03f0*/  UISETP.EQ.U32.AND UP2, UPT, UR8, URZ, UPT ;  /* 0x000000ff0800728c */ /* 0x000fe4000bf42070 */
[----:B------:R-:W-:Y:S02]  /*0400*/  UPLOP3.LUT UP3, UPT, UPT, UPT, UPT, 0x80, 0x8 ;  /* 0x000000000008789c */ /* 0x000fe40003f6f070 */
[----:B---3--:R-:W-:-:S04]  /*0410*/  UISETP.NE.U32.AND UP0, UPT, UR4, URZ, UPT ;  /* 0x000000ff0400728c */ /* 0x008fc8000bf05070 */
[----:B------:R-:W-:-:S04]  /*0420*/  UISETP.NE.AND.EX UP1, UPT, UR5, URZ, UPT, UP0 ;  /* 0x000000ff0500728c */ /* 0x000fc8000bf25300 */
[----:B------:R-:W-:-:S04]  /*0430*/  UISETP.EQ.OR.EX UP4, UPT, UR9, URZ, !UP1, UP2 ;  /* 0x000000ff0900728c */ /* 0x000fc8000cf82720 */
[----:B------:R-:W-:-:S05]  /*0440*/  UP2UR UR61, UPR, URZ, 0x10 ;  /* 0x00000010ff3d7883 */ /* 0x000fca0008000000 */
[----:B------:R-:W-:Y:S07]  /*0450*/  BRA.U !UP4, `(.L_x_8) ;  /* 0x000000010c207547 */ /* 0x000fee000b800000 */
[----:B------:R-:W-:Y:S01]  /*0460*/  UISETP.NE.U32.AND UP2, UPT, UR8, URZ, UPT ;  /* 0x000000ff0800728c */ /* 0x000fe2000bf45070 */
[----:B-----5:R-:W-:Y:S01]  /*0470*/  FSETP.NEU.AND P0, PT, R39, RZ, PT ;  /* 0x000000ff2700720b */ /* 0x020fe20003f0d000 */
[----:B------:R-:W-:Y:S02]  /*0480*/  USEL UR4, URZ, 0xffffffff, UP1 ;  /* 0xffffffffff047887 */ /* 0x000fe40008800000 */
[----:B------:R-:W-:-:S10]  /*0490*/  UISETP.NE.AND.EX UP2, UPT, UR9, URZ, UPT, UP2 ;  /* 0x000000ff0900728c */ /* 0x000fd4000bf45320 */
[----:B------:R-:W-:Y:S01]  /*04a0*/  VOTEU.ANY UP0, P0 ;  /* 0x0000000000ff7886 */ /* 0x000fe20000000100 */
[----:B------:R-:W-:-:S04]  /*04b0*/  @!UP2 USEL UR4, URZ, 0xffffffff, UP0 ;  /* 0xffffffffff04a887 */ /* 0x000fc80008000000 */
[----:B------:R-:W-:-:S04]  /*04c0*/  ULOP3.LUT UR4, UR4, 0x1, URZ, 0xc0, !UPT ;  /* 0x0000000104047892 */ /* 0x000fc8000f8ec0ff */
[----:B------:R-:W-:-:S11]  /*04d0*/  UISETP.NE.U32.AND UP3, UPT, UR4, 0x1, UPT ;  /* 0x000000010400788c */ /* 0x000fd6000bf65070 */
.L_x_8:
[----:B-12---:R-:W1:Y:S02]  /*04e0*/  SHFL.IDX PT, R2, R80, RZ, 0x1f ;  /* 0x00001fff50027589 */ /* 0x006e6400000e0000 */
[----:B-1----:R-:W-:-:S13]  /*04f0*/  ISETP.NE.AND P0, PT, R2, RZ, PT ;  /* 0x000000ff0200720c */ /* 0x002fda0003f05270 */
[----:B------:R-:W-:Y:S05]  /*0500*/  @P0 BRA `(.L_x_9) ;  /* 0x00000004001c0947 */ /* 0x000fea0003800000 */
[----:B------:R-:W-:Y:S01]  /*0510*/  ELECT P0, URZ, PT ;  /* 0x0000000000ff782f */ /* 0x000fe20003800000 */
[----:B------:R-:W-:-:S12]  /*0520*/  BSSY.RECONVERGENT B0, `(.L_x_9) ;  /* 0x0000045000007945 */ /* 0x000fd80003800200 */
[----:B------:R-:W-:Y:S05]  /*0530*/  @!P0 BRA `(.L_x_10) ;  /* 0x00000004000c8947 */ /* 0x000fea0003800000 */
[----:B------:R-:W1:Y:S01]  /*0540*/  S2UR UR4, SR_CgaCtaId ;  /* 0x00000000000479c3 */ /* 0x000e620000008800 */
[----:B------:R-:W-:Y:S01]  /*0550*/  UMOV UR5, 0x400 ;  /* 0x0000040000057882 */ /* 0x000fe20000000000 */
[----:B------:R-:W-:Y:S01]  /*0560*/  UMOV UR8, 0x1 ;  /* 0x0000000100087882 */ /* 0x000fe20000000000 */
[----:B------:R-:W-:Y:S01]  /*0570*/  UMOV UR6, 0x2 ;  /* 0x0000000200067882 */ /* 0x000fe20000000000 */
[----:B------:R-:W-:-:S04]  /*0580*/  UIADD3 UR8, UPT, UPT, -UR8, 0x100000, URZ ;  /* 0x0010000008087890 */ /* 0x000fc8000fffe1ff */
[----:B------:R-:W-:Y:S02]  /*0590*/  USHF.L.U32 UR9, UR8, 0xb, URZ ;  /* 0x0000000b08097899 */ /* 0x000fe400080006ff */
[----:B------:R-:W-:Y:S02]  /*05a0*/  USHF.L.U32 UR8, UR8, 0x1, URZ ;  /* 0x0000000108087899 */ /* 0x000fe400080006ff */
[----:B------:R-:W-:-:S04]  /*05b0*/  UIADD3 UR6, UPT, UPT, -UR6, 0x100000, URZ ;  /* 0x0010000006067890 */ /* 0x000fc8000fffe1ff */
[----:B------:R-:W-:Y:S02]  /*05c0*/  USHF.L.U32 UR7, UR6, 0xb, URZ ;  /* 0x0000000b06077899 */ /* 0x000fe400080006ff */
[----:B------:R-:W-:Y:S02]  /*05d0*/  USHF.L.U32 UR6, UR6, 0x1, URZ ;  /* 0x0000000106067899 */ /* 0x000fe400080006ff */
[----:B-1----:R-:W-:Y:S01]  /*05e0*/  ULEA UR4, UR4, UR5, 0x18 ;  /* 0x0000000504047291 */ /* 0x002fe2000f8ec0ff */
[----:B------:R-:W1:Y:S11]  /*05f0*/  FENCE.VIEW.ASYNC.S ;  /* 0x00000000000073c6 */ /* 0x000e760000000000 */
[----:B-1----:R1:W2:Y:S01]  /*0600*/  SYNCS.EXCH.64 URZ, [UR4], UR8 ;  /* 0x0000000804ff75b2 */ /* 0x0022a20008000100 */
[----:B------:R1:W3:Y:S01]  /*0610*/  SYNCS.EXCH.64 URZ, [UR4+0xd8], UR6 ;  /* 0x0000d80604ff75b2 */ /* 0x0002e20008000100 */
[----:B------:R1:W4:Y:S01]  /*0620*/  SYNCS.EXCH.64 URZ, [UR4+0x8], UR8 ;  /* 0x0000080804ff75b2 */ /* 0x0003220008000100 */
[----:B------:R1:W1:Y:S01]  /*0630*/  SYNCS.EXCH.64 URZ, [UR4+0xe0], UR6 ;  /* 0x0000e00604ff75b2 */ /* 0x0002620008000100 */
        /* <DEDUP_REMOVED lines=50> */
[----:B--234-:R-:W-:Y:S01]  /*0960*/  NOP ;  /* 0x0000000000007918 */ /* 0x01cfe20000000000 */
.L_x_10:
[----:B-1----:R-:W-:Y:S05]  /*0970*/  BSYNC.RECONVERGENT B0 ;  /* 0x0000000000007941 */ /* 0x002fea0003800200 */
.L_x_9:
[----:B------:R-:W1:Y:S01]  /*0980*/  SHFL.IDX PT, R2, R80, RZ, 0x1f ;  /* 0x00001fff50027589 */ /* 0x000e6200000e0000 */
[----:B------:R-:W-:Y:S01]  /*0990*/  NOP ;  /* 0x0000000000007918 */ /* 0x000fe20000000000 */
[----:B-1----:R-:W-:-:S13]  /*09a0*/  ISETP.NE.AND P0, PT, R2, 0x1, PT ;  /* 0x000000010200780c */ /* 0x002fda0003f05270 */
[----:B------:R-:W-:Y:S05]  /*09b0*/  @P0 BRA `(.L_x_11) ;  /* 0x0000000000400947 */ /* 0x000fea0003800000 */
        /* <DEDUP_REMOVED lines=9> */
[----:B------:R-:W-:Y:S01]  /*0a50*/  USHF.L.U32 UR6, UR6, 0x1, URZ ;  /* 0x0000000106067899 */ /* 0x000fe200080006ff */
[----:B------:R-:W-:Y:S01]  /*0a60*/  ELECT P0, URZ, PT ;  /* 0x0000000000ff782f */ /* 0x000fe20003800000 */
[----:B-1----:R-:W-:Y:S01]  /*0a70*/  ULEA UR4, UR4, UR5, 0x18 ;  /* 0x0000000504047291 */ /* 0x002fe2000f8ec0ff */
[----:B------:R-:W1:Y:S11]  /*0a80*/  FENCE.VIEW.ASYNC.S ;  /* 0x00000000000073c6 */ /* 0x000e760000000000 */
[----:B-1----:R1:W2:Y:S01]  /*0a90*/  SYNCS.EXCH.64 URZ, [UR4+0x1b0], UR8 ;  /* 0x0001b00804ff75b2 */ /* 0x0022a20008000100 */
[----:B------:R1:W3:Y:S01]  /*0aa0*/  SYNCS.EXCH.64 URZ, [UR4+0x1b8], UR6 ;  /* 0x0001b80604ff75b2 */ /* 0x0002e20008000100 */
[----:B------:R-:W-:Y:S01]  /*0ab0*/  NOP ;  /* 0x0000000000007918 */ /* 0x000fe20000000000 */
.L_x_11:
[----:B------:R-:W4:Y:S01]  /*0ac0*/  SHFL.IDX PT, R2, R80, RZ, 0x1f ;  /* 0x00001fff50027589 */ /* 0x000f2200000e0000 */
[----:B------:R-:W-:Y:S01]  /*0ad0*/  NOP ;  /* 0x0000000000007918 */ /* 0x000fe20000000000 */
[----:B----4-:R-:W-:-:S13]  /*0ae0*/  ISETP.NE.AND P0, PT, R2, 0x3, PT ;  /* 0x000000030200780c */ /* 0x010fda0003f05270 */
[----:B------:R-:W-:Y:S05]  /*0af0*/  @P0 BRA `(.L_x_12) ;  /* 0x0000000000300947 */ /* 0x000fea0003800000 */
[----:B-1----:R-:W1:Y:S01]  /*0b00*/  S2UR UR4, SR_CgaCtaId ;  /* 0x00000000000479c3 */ /* 0x002e620000008800 */
[----:B------:R-:W-:Y:S01]  /*0b10*/  UMOV UR6, 0x400 ;  /* 0x0000040000067882 */ /* 0x000fe20000000000 */
[----:B------:R-:W-:Y:S01]  /*0b20*/  UMOV UR5, 0x20 ;  /* 0x0000002000057882 */ /* 0x000fe20000000000 */
[----:B------:R-:W-:Y:S01]  /*0b30*/  ELECT P0, URZ, PT ;  /* 0x0000000000ff782f */ /* 0x000fe20003800000 */
[----:B-1----:R-:W-:Y:S02]  /*0b40*/  ULEA UR6, UR4, UR6, 0x18 ;  /* 0x0000000604067291 */ /* 0x002fe4000f8ec0ff */
[----:B------:R-:W-:-:S04]  /*0b50*/  UIADD3 UR4, UPT, UPT, -UR5, 0x100000, URZ ;  /* 0x0010000005047890 */ /* 0x000fc8000fffe1ff */
[----:B------:R-:W-:Y:S02]  /*0b60*/  USHF.L.U32 UR5, UR4, 0xb, URZ ;  /* 0x0000000b04057899 */ /* 0x000fe400080006ff */
[----:B------:R-:W-:Y:S01]  /*0b70*/  USHF.L.U32 UR4, UR4, 0x1, URZ ;  /* 0x0000000104047899 */ /* 0x000fe200080006ff */
[----:B------:R-:W1:Y:S11]  /*0b80*/  FENCE.VIEW.ASYNC.S ;  /* 0x00000000000073c6 */ /* 0x000e760000000000 */
[----:B-1----:R4:W1:Y:S01]  /*0b90*/  SYNCS.EXCH.64 URZ, [UR6+0x1c0], UR4 ;  /* 0x0001c00406ff75b2 */ /* 0x0028620008000100 */
[----:B------:R4:W1:Y:S02]  /*0ba0*/  SYNCS.EXCH.64 URZ, [UR6+0x1c8], UR4 ;  /* 0x0001c80406ff75b2 */ /* 0x0008640008000100 */
[----:B----4-:R-:W-:Y:S01]  /*0bb0*/  NOP ;  /* 0x0000000000007918 */ /* 0x010fe20000000000 */
.L_x_12:
[----:B------:R-:W4:Y:S01]  /*0bc0*/  SHFL.IDX PT, R2, R80, RZ, 0x1f ;  /* 0x00001fff50027589 */ /* 0x000f2200000e0000 */
[----:B------:R-:W-:Y:S01]  /*0bd0*/  NOP ;  /* 0x0000000000007918 */ /* 0x000fe20000000000 */
[----:B----4-:R-:W-:-:S13]  /*0be0*/  ISETP.NE.AND P0, PT, R2, 0x4, PT ;  /* 0x000000040200780c */ /* 0x010fda0003f05270 */
[----:B------:R-:W-:Y:S05]  /*0bf0*/  @P0 BRA `(.L_x_13) ;  /* 0x00000000004c0947 */ /* 0x000fea0003800000 */
[----:B-1----:R-:W1:Y:S01]  /*0c00*/  S2UR UR6, SR_CgaCtaId ;  /* 0x00000000000679c3 */ /* 0x002e620000008800 */
[----:B------:R-:W-:Y:S01]  /*0c10*/  UMOV UR4, 0x1e0 ;  /* 0x000001e000047882 */ /* 0x000fe20000000000 */
[----:B------:R-:W-:Y:S01]  /*0c20*/  UMOV UR5, 0x400 ;  /* 0x0000040000057882 */ /* 0x000fe20000000000 */
[----:B------:R-:W-:Y:S01]  /*0c30*/  USEL UR4, UR4, 0x1a0, UP3 ;  /* 0x000001a004047887 */ /* 0x000fe20009800000 */
[----:B------:R-:W-:Y:S01]  /*0c40*/  UMOV UR8, 0x1 ;  /* 0x0000000100087882 */ /* 0x000fe20000000000 */
[----:B------:R-:W-:Y:S01]  /*0c50*/  ELECT P0, URZ, PT ;  /* 0x0000000000ff782f */ /* 0x000fe20003800000 */
[----:B------:R-:W-:-:S04]  /*0c60*/  UIADD3 UR8, UPT, UPT, -UR8, 0x100000, URZ ;  /* 0x0010000008087890 */ /* 0x000fc8000fffe1ff */
[----:B------:R-:W-:Y:S02]  /*0c70*/  USHF.L.U32 UR9, UR8, 0xb, URZ ;  /* 0x0000000b08097899 */ /* 0x000fe400080006ff */
[----:B------:R-:W-:Y:S02]  /*0c80*/  USHF.L.U32 UR8, UR8, 0x1, URZ ;  /* 0x0000000108087899 */ /* 0x000fe400080006ff */
[----:B-1----:R-:W-:Y:S02]  /*0c90*/  ULEA UR6, UR6, UR5, 0x18 ;  /* 0x0000000506067291 */ /* 0x002fe4000f8ec0ff */
[----:B------:R-:W-:-:S04]  /*0ca0*/  UIADD3 UR4, UPT, UPT, -UR4, 0x100000, URZ ;  /* 0x0010000004047890 */ /* 0x000fc8000fffe1ff */
[----:B------:R-:W-:Y:S02]  /*0cb0*/  USHF.L.U32 UR5, UR4, 0xb, URZ ;  /* 0x0000000b04057899 */ /* 0x000fe400080006ff */
[----:B------:R-:W-:Y:S01]  /*0cc0*/  USHF.L.U32 UR4, UR4, 0x1, URZ ;  /* 0x0000000104047899 */ /* 0x000fe200080006ff */
[----:B------:R-:W1:Y:S03]  /*0cd0*/  FENCE.VIEW.ASYNC.S ;  /* 0x00000000000073c6 */ /* 0x000e660000000000 */
[----:B-1----:R4:W1:Y:S08]  /*0ce0*/  SYNCS.EXCH.64 URZ, [UR6+0x1d0], UR8 ;  /* 0x0001d00806ff75b2 */ /* 0x0028700008000100 */
[----:B------:R4:W1:Y:S01]  /*0cf0*/  SYNCS.EXCH.64 URZ, [UR6+0x1e0], UR4 ;  /* 0x0001e00406ff75b2 */ /* 0x0008620008000100 */
[----:B------:R4:W1:Y:S01]  /*0d00*/  SYNCS.EXCH.64 URZ, [UR6+0x1d8], UR8 ;  /* 0x0001d80806ff75b2 */ /* 0x0008620008000100 */
[----:B------:R4:W1:Y:S02]  /*0d10*/  SYNCS.EXCH.64 URZ, [UR6+0x1e8], UR4 ;  /* 0x0001e80406ff75b2 */ /* 0x0008640008000100 */
[----:B----4-:R-:W-:Y:S01]  /*0d20*/  NOP ;  /* 0x0000000000007918 */ /* 0x010fe20000000000 */
.L_x_13:
[----:B------:R-:W4:Y:S01]  /*0d30*/  SHFL.IDX PT, R2, R80, RZ, 0x1f ;  /* 0x00001fff50027589 */ /* 0x000f2200000e0000 */
[----:B------:R-:W-:Y:S01]  /*0d40*/  NOP ;  /* 0x0000000000007918 */ /* 0x000fe20000000000 */
[----:B----4-:R-:W-:-:S13]  /*0d50*/  ISETP.NE.AND P0, PT, R2, 0x5, PT ;  /* 0x000000050200780c */ /* 0x010fda0003f05270 */
[----:B------:R-:W-:Y:S05]  /*0d60*/  @P0 BRA `(.L_x_14) ;  /* 0x0000000000580947 */ /* 0x000fea0003800000 */
[----:B-1----:R-:W1:Y:S01]  /*0d70*/  S2UR UR4, SR_CgaCtaId ;  /* 0x00000000000479c3 */ /* 0x002e620000008800 */
        /* <DEDUP_REMOVED lines=12> */
[----:B-1----:R4:W1:Y:S01]  /*0e40*/  SYNCS.EXCH.64 URZ, [UR4+0x1f0], UR8 ;  /* 0x0001f00804ff75b2 */ /* 0x0028620008000100 */
[----:B------:R4:W1:Y:S01]  /*0e50*/  SYNCS.EXCH.64 URZ, [UR4+0x210], UR6 ;  /* 0x0002100604ff75b2 */ /* 0x0008620008000100 */
[----:B------:R4:W1:Y:S01]  /*0e60*/  SYNCS.EXCH.64 URZ, [UR4+0x1f8], UR8 ;  /* 0x0001f80804ff75b2 */ /* 0x0008620008000100 */
[----:B------:R4:W1:Y:S01]  /*0e70*/  SYNCS.EXCH.64 URZ, [UR4+0x218], UR6 ;  /* 0x0002180604ff75b2 */ /* 0x0008620008000100 */
[----:B------:R4:W1:Y:S01]  /*0e80*/  SYNCS.EXCH.64 URZ, [UR4+0x200], UR8 ;  /* 0x0002000804ff75b2 */ /* 0x0008620008000100 */
[----:B------:R4:W1:Y:S01]  /*0e90*/  SYNCS.EXCH.64 URZ, [UR4+0x220], UR6 ;  /* 0x0002200604ff75b2 */ /* 0x0008620008000100 */
[----:B------:R4:W1:Y:S01]  /*0ea0*/  SYNCS.EXCH.64 URZ, [UR4+0x208], UR8 ;  /* 0x0002080804ff75b2 */ /* 0x0008620008000100 */
[----:B------:R4:W1:Y:S02]  /*0eb0*/  SYNCS.EXCH.64 URZ, [UR4+0x228], UR6 ;  /* 0x0002280604ff75b2 */ /* 0x0008640008000100 */
[----:B----4-:R-:W-:Y:S01]  /*0ec0*/  NOP ;  /* 0x0000000000007918 */ /* 0x010fe20000000000 */
.L_x_14:
[----:B------:R-:W4:Y:S01]  /*0ed0*/  SHFL.IDX PT, R2, R80, RZ, 0x1f ;  /* 0x00001fff50027589 */ /* 0x000f2200000e0000 */
[----:B------:R-:W1:Y:S01]  /*0ee0*/  S2UR UR48, SR_CgaCtaId ;  /* 0x00000000003079c3 */ /* 0x000e620000008800 */
[----:B------:R-:W-:Y:S01]  /*0ef0*/  NOP ;  /* 0x0000000000007918 */ /* 0x000fe20000000000 */
[----:B----4-:R-:W-:-:S13]  /*0f00*/  ISETP.NE.AND P0, PT, R2, 0x3, PT ;  /* 0x000000030200780c */ /* 0x010fda0003f05270 */
[----:B-1----:R-:W-:Y:S05]  /*0f10*/  @P0 BRA `(.L_x_15) ;  /* 0x0000000000340947 */ /* 0x002fea0003800000 */
[----:B------:R-:W-:Y:S01]  /*0f20*/  UMOV UR4, 0x400 ;  /* 0x0000040000047882 */ /* 0x000fe20000000000 */
[----:B------:R-:W-:Y:S01]  /*0f30*/  UMOV UR6, 0x20 ;  /* 0x0000002000067882 */ /* 0x000fe20000000000 */
[----:B------:R-:W-:Y:S02]  /*0f40*/  ULEA UR4, UR48, UR4, 0x18 ;  /* 0x0000000430047291 */ /* 0x000fe4000f8ec0ff */
[----:B------:R-:W-:-:S04]  /*0f50*/  UIADD3 UR6, UPT, UPT, -UR6, 0x100000, URZ ;  /* 0x0010000006067890 */ /* 0x000fc8000fffe1ff */
[----:B------:R-:W-:Y:S02]  /*0f60*/  USHF.L.U32 UR7, UR6, 0xb, URZ ;  /* 0x0000000b06077899 */ /* 0x000fe400080006ff */
[----:B------:R-:W-:Y:S01]  /*0f70*/  USHF.L.U32 UR6, UR6, 0x1, URZ ;  /* 0x0000000106067899 */ /* 0x000fe200080006ff */
[----:B------:R-:W-:Y:S01]  /*0f80*/  ELECT P0, URZ, PT ;  /* 0x0000000000ff782f */ /* 0x000fe20003800000 */
[----:B------:R-:W1:Y:S10]  /*0f90*/  FENCE.VIEW.ASYNC.S ;  /* 0x00000000000073c6 */ /* 0x000e740000000000 */
[----:B-1----:R1:W4:Y:S01]  /*0fa0*/  SYNCS.EXCH.64 URZ, [UR4+0x230], UR6 ;  /* 0x0002300604ff75b2 */ /* 0x0023220008000100 */
[----:B------:R1:W1:Y:S01]  /*0fb0*/  SYNCS.EXCH.64 URZ, [UR4+0x240], UR6 ;  /* 0x0002400604ff75b2 */ /* 0x0002620008000100 */
[----:B------:R1:W1:Y:S01]  /*0fc0*/  SYNCS.EXCH.64 URZ, [UR4+0x238], UR6 ;  /* 0x0002380604ff75b2 */ /* 0x0002620008000100 */
[----:B------:R1:W1:Y:S01]  /*0fd0*/  SYNCS.EXCH.64 URZ, [UR4+0x248], UR6 ;  /* 0x0002480604ff75b2 */ /* 0x0002620008000100 */
[----:B------:R-:W-:Y:S01]  /*0fe0*/  NOP ;  /* 0x0000000000007918 */ /* 0x000fe20000000000 */
.L_x_15:
[----:B-1----:R-:W1:Y:S01]  /*0ff0*/  LDCU UR4, c[0x0][0x36c] ;  /* 0x00006d80ff0477ac */ /* 0x002e620008000800 */
[----:B------:R-:W-:Y:S01]  /*1000*/  ISETP.NE.OR P3, PT, R0, 0x2, !P3 ;  /* 0x000000020000780c */ /* 0x000fe20005f65670 */
[----:B------:R-:W-:Y:S01]  /*1010*/  NOP ;  /* 0x0000000000007918 */ /* 0x000fe20000000000 */
[----:B------:R-:W-:Y:S01]  /*1020*/  LOP3.LUT R0, R76, 0x1f, RZ, 0xc0, !PT ;  /* 0x0000001f4c007812 */ /* 0x000fe200078ec0ff */
[----:B------:R-:W-:Y:S02]  /*1030*/  UISETP.NE.AND UP4, UPT, UR18, 0x2, UPT ;  /* 0x000000021200788c */ /* 0x000fe4000bf85270 */
[----:B------:R-:W-:Y:S02]  /*1040*/  UISETP.NE.AND UP5, UPT, UR18, URZ, UPT ;  /* 0x000000ff1200728c */ /* 0x000fe4000bfa5270 */
[----:B-1----:R-:W-:-:S09]  /*1050*/  UISETP.EQ.U32.AND UP6, UPT, UR4, 0x1, UPT ;  /* 0x000000010400788c */ /* 0x002fd2000bfc2070 */
[----:B------:R-:W-:Y:S05]  /*1060*/  BRA.U !UP6, `(.L_x_16) ;  /* 0x000000010e087547 */ /* 0x000fea000b800000 */
[----:B--234-:R-:W-:Y:S01]  /*1070*/  UCGABAR_ARV ;  /* 0x00000000000079c7 */ /* 0x01cfe20008000000 */
[----:B------:R-:W-:Y:S05]  /*1080*/  BRA `(.L_x_17) ;  /* 0x0000000000047947 */ /* 0x000fea0003800000 */
.L_x_16:
[----:B--234-:R-:W-:Y:S01]  /*1090*/  NOP ;  /* 0x0000000000007918 */ /* 0x01cfe20000000000 */
.L_x_17:
[----:B------:R-:W1:Y:S01]  /*10a0*/  S2UR UR46, SR_CTAID.X ;  /* 0x00000000002e79c3 */ /* 0x000e620000002500 */
[----:B------:R-:W-:-:S05]  /*10b0*/  CS2R.32 R3, SR_CgaSize ;  /* 0x0000000000037805 */ /* 0x000fca0000008a00 */
[----:B------:R-:W-:-:S05]  /*10c0*/  IMAD R3, R3, -0xa0, RZ ;  /* 0xffffff6003037824 */ /* 0x000fca00078e02ff */
[----:B------:R-:W-:-:S14]  /*10d0*/  R2UR UR5, R3 ;  /* 0x00000000030572ca */ /* 0x000fdc00000e0000 */
[----:B------:R-:W2:Y:S01]  /*10e0*/  LDCU UR5, c[0x0][UR5+0x2b0] ;  /* 0x00005600050577ac */ /* 0x000ea20008000800 */
[----:B------:R-:W-:-:S05]  /*10f0*/  CS2R.32 R3, SR_CgaSize ;  /* 0x0000000000037805 */ /* 0x000fca0000008a00 */
[----:B------:R-:W-:-:S05]  /*1100*/  IMAD R3, R3, -0xa0, RZ ;  /* 0xffffff6003037824 */ /* 0x000fca00078e02ff */
[----:B------:R-:W-:-:S14]  /*1110*/  R2UR UR4, R3 ;  /* 0x00000000030472ca */ /* 0x000fdc00000e0000 */
[----:B------:R-:W3:Y:S01]  /*1120*/  LDCU UR4, c[0x0][UR4+0x2b4] ;  /* 0x00005680040477ac */ /* 0x000ee20008000800 */
[----:B------:R-:W4:Y:S01]  /*1130*/  S2UR UR45, SR_CTAID.Y ;  /* 0x00000000002d79c3 */ /* 0x000f220000002600 */
[----:B------:R-:W-:-:S05]  /*1140*/  CS2R.32 R3, SR_CgaSize ;  /* 0x0000000000037805 */ /* 0x000fca0000008a00 */
[----:B------:R-:W-:-:S05]  /*1150*/  IMAD R3, R3, -0xa0, RZ ;  /* 0xffffff6003037824 */ /* 0x000fca00078e02ff */
[----:B------:R-:W-:-:S14]  /*1160*/  R2UR UR60, R3 ;  /* 0x00000000033c72ca */ /* 0x000fdc00000e0000 */
[----:B------:R-:W3:Y:S01]  /*1170*/  LDCU UR60, c[0x0][UR60+0x2a0] ;  /* 0x000054003c3c77ac */ /* 0x000ee20008000800 */
[----:B------:R-:W-:-:S05]  /*1180*/  CS2R.32 R3, SR_CgaSize ;  /* 0x0000000000037805 */ /* 0x000fca0000008a00 */
[----:B------:R-:W-:-:S05]  /*1190*/  IMAD R3, R3, -0xa0, RZ ;  /* 0xffffff6003037824 */ /* 0x000fca00078e02ff */
[----:B------:R-:W-:-:S14]  /*11a0*/  R2UR UR57, R3 ;  /* 0x00000000033972ca */ /* 0x000fdc00000e0000 */
[----:B------:R-:W3:Y:S01]  /*11b0*/  LDCU UR57, c[0x0][UR57+0x2a4] ;  /* 0x00005480393977ac */ /* 0x000ee20008000800 */
[----:B------:R-:W-:Y:S01]  /*11c0*/  USHF.L.U32 UR24, UR48, 0xb, URZ ;  /* 0x0000000b30187899 */ /* 0x000fe200080006ff */
[----:B------:R-:W3:Y:S01]  /*11d0*/  LDCU UR19, c[0x0][0xb24] ;  /* 0x00016480ff1377ac */ /* 0x000ee20008000800 */
[----:B------:R-:W3:Y:S01]  /*11e0*/  LDCU UR42, c[0x0][0xb24] ;  /* 0x00016480ff2a77ac */ /* 0x000ee20008000800 */
[----:B-1----:R-:W-:Y:S01]  /*11f0*/  I2FP.F32.U32 R3, UR46 ;  /* 0x0000002e00037c45 */ /* 0x002fe20008201000 */
[----:B------:R-:W1:Y:S04]  /*1200*/  LDCU UR22, c[0x0][0xb30] ;  /* 0x00016600ff1677ac */ /* 0x000e680008000800 */
[----:B--2---:R-:W-:Y:S01]  /*1210*/  FMUL R3, R3, UR5 ;  /* 0x0000000503037c20 */ /* 0x004fe20008400000 */
[----:B------:R-:W-:Y:S01]  /*1220*/  ULOP3.LUT UR24, UR24, 0x800, URZ, 0xc0, !UPT ;  /* 0x0000080018187892 */ /* 0x000fe2000f8ec0ff */
[----:B----4-:R-:W-:-:S04]  /*1230*/  I2FP.F32.U32 R2, UR45 ;  /* 0x0000002d00027c45 */ /* 0x010fc80008201000 */
[----:B------:R-:W2:Y:S01]  /*1240*/  F2I.U32.TRUNC.NTZ R3, R3 ;  /* 0x0000000300037305 */ /* 0x000ea2000020f000 */
[----:B---3--:R-:W-:-:S07]  /*1250*/  FMUL R2, R2, UR4 ;  /* 0x0000000402027c20 */ /* 0x008fce0008400000 */
[----:B------:R-:W3:Y:S01]  /*1260*/  F2I.U32.TRUNC.NTZ R2, R2 ;  /* 0x0000000200027305 */ /* 0x000ee2000020f000 */
[----:B--2---:R-:W-:Y:S02]  /*1270*/  R2UR UR5, R3 ;  /* 0x00000000030572ca */ /* 0x004fe400000e0000 */
[----:B---3--:R-:W-:Y:S02]  /*1280*/  R2UR UR4, R2 ;  /* 0x00000000020472ca */ /* 0x008fe400000e0000 */
[----:B------:R-:W-:-:S09]  /*1290*/  PRMT R2, RZ, 0x7610, R2 ;  /* 0x00007610ff027816 */ /* 0x000fd20000000002 */
[----:B------:R-:W-:-:S04]  /*12a0*/  UIADD3 UR5, UPT, UPT, -UR5, URZ, URZ ;  /* 0x000000ff05057290 */ /* 0x000fc8000fffe1ff */
[----:B------:R-:W-:Y:S02]  /*12b0*/  UIMAD UR60, UR60, UR5, UR46 ;  /* 0x000000053c3c72a4 */ /* 0x000fe4000f8e022e */
[----:B------:R-:W-:-:S04]  /*12c0*/  UIADD3 UR4, UPT, UPT, -UR4, URZ, URZ ;  /* 0x000000ff04047290 */ /* 0x000fc8000fffe1ff */
[----:B------:R-:W-:Y:S01]  /*12d0*/  UIMAD UR57, UR57, UR4, UR45 ;  /* 0x00000004393972a4 */ /* 0x000fe2000f8e022d */
[----:B-1----:R-:W-:Y:S11]  /*12e0*/  BRA.U UP5, `(.L_x_18) ;  /* 0x0000000105247547 */ /* 0x002ff6000b800000 */
[----:B------:R-:W-:-:S04]  /*12f0*/  UISETP.NE.AND UP0, UPT, UR57, URZ, UPT ;  /* 0x000000ff3900728c */ /* 0x000fc8000bf05270 */
[----:B------:R-:W-:-:S04]  /*1300*/  UISETP.EQ.OR UP0, UPT, UR60, URZ, !UP0 ;  /* 0x000000ff3c00728c */ /* 0x000fc8000c702670 */
[----:B------:R-:W-:Y:S02]  /*1310*/  USEL UR5, URZ, 0x1, !UP0 ;  /* 0x00000001ff057887 */ /* 0x000fe4000c000000 */
[----:B------:R-:W-:-:S04]  /*1320*/  UISETP.NE.AND UP0, UPT, UR57, URZ, UPT ;  /* 0x000000ff3900728c */ /* 0x000fc8000bf05270 */
[----:B------:R-:W-:Y:S02]  /*1330*/  USEL UR4, URZ, 0x2, UP0 ;  /* 0x00000002ff047887 */ /* 0x000fe40008000000 */
[----:B------:R-:W-:-:S04]  /*1340*/  UISETP.NE.AND UP0, UPT, UR60, 0x1, UPT ;  /* 0x000000013c00788c */ /* 0x000fc8000bf05270 */
[----:B------:R-:W-:-:S04]  /*1350*/  USEL UR4, UR4, 0x2, UP0 ;  /* 0x0000000204047887 */ /* 0x000fc80008000000 */
[----:B------:R-:W-:-:S06]  /*1360*/  UIADD3 UR4, UPT, UPT, UR5, UR4, URZ ;  /* 0x0000000405047290 */ /* 0x000fcc000fffe0ff */
[----:B------:R-:W-:-:S07]  /*1370*/  MOV R2, UR4 ;  /* 0x0000000400027c02 */ /* 0x000fce0008000f00 */
.L_x_18:
[----:B------:R-:W1:Y:S01]  /*1380*/  S2UR UR36, SR_CTAID.Z ;  /* 0x00000000002479c3 */ /* 0x000e620000002700 */
[----:B------:R-:W-:-:S09]  /*1390*/  UISETP.GE.AND UP0, UPT, UR19, 0x1, UPT ;  /* 0x000000011300788c */ /* 0x000fd2000bf06270 */
[----:B------:R-:W-:Y:S05]  /*13a0*/  BRA.U !UP0, `(.L_x_19) ;  /* 0x0000000108d07547 */ /* 0x000fea000b800000 */
[----:B------:R-:W2:Y:S01]  /*13b0*/  LDCU UR20, c[0x0][0xb0c] ;  /* 0x00016180ff1477ac */ /* 0x000ea20008000800 */
[----:B------:R-:W3:Y:S01]  /*13c0*/  LDCU.128 UR12, c[0x0][0xb10] ;  /* 0x00016200ff0c77ac */ /* 0x000ee20008000c00 */
[----:B------:R-:W4:Y:S01]  /*13d0*/  LDCU UR6, c[0x0][0x370] ;  /* 0x00006e00ff0677ac */ /* 0x000f220008000800 */
[----:B------:R-:W1:Y:S01]  /*13e0*/  LDCU UR7, c[0x0][0x374] ;  /* 0x00006e80ff0777ac */ /* 0x000e620008000800 */
[----:B------:R-:W1:Y:S01]  /*13f0*/  LDCU UR21, c[0x0][0xb20] ;  /* 0x00016400ff1577ac */ /* 0x000e620008000800 */
[----:B--2---:R-:W-:Y:S02]  /*1400*/  UISETP.NE.AND UP0, UPT, UR20, 0x1, UPT ;  /* 0x000000011400788c */ /* 0x004fe4000bf05270 */
[----:B---3--:R-:W-:Y:S01]  /*1410*/  UIMAD.WIDE.U32 UR4, UR46, UR12, URZ ;  /* 0x0000000c2e0472a5 */ /* 0x008fe2000f8e00ff */
[----:B------:R-:W2:Y:S01]  /*1420*/  LDCU.64 UR8, c[0x0][0xb28] ;  /* 0x00016500ff0877ac */ /* 0x000ea20008000a00 */
[----:B----4-:R-:W-:Y:S02]  /*1430*/  UIMAD.WIDE.U32 UR10, UR6, UR12, URZ ;  /* 0x0000000c060a72a5 */ /* 0x010fe4000f8e00ff */
[----:B------:R-:W-:-:S02]  /*1440*/  USHF.R.U32.HI UR5, URZ, UR13, UR5 ;  /* 0x0000000dff057299 */ /* 0x000fc40008011605 */
[----:B------:R-:W-:Y:S02]  /*1450*/  UISETP.NE.AND UP2, UPT, UR19, 0x1, UPT ;  /* 0x000000011300788c */ /* 0x000fe4000bf45270 */
[----:B------:R-:W-:Y:S01]  /*1460*/  USEL UR5, UR46, UR5, !UP0 ;  /* 0x000000052e057287 */ /* 0x000fe2000c000000 */
[----:B------:R-:W-:Y:S01]  /*1470*/  UMOV UR10, UR11 ;  /* 0x0000000b000a7c82 */ /* 0x000fe20008000000 */
[----:B------:R-:W-:Y:S02]  /*1480*/  UIMAD.WIDE.U32 UR16, UR45, UR15, URZ ;  /* 0x0000000f2d1072a5 */ /* 0x000fe4000f8e00ff */
[----:B------:R-:W-:Y:S02]  /*1490*/  @UP0 USHF.R.U32.HI UR6, URZ, UR13, UR10 ;  /* 0x0000000dff060299 */ /* 0x000fe4000801160a */
[----:B------:R-:W-:Y:S02]  /*14a0*/  UISETP.NE.AND UP0, UPT, UR14, 0x1, UPT ;  /* 0x000000010e00788c */ /* 0x000fe4000bf05270 */
[----:B-1----:R-:W-:-:S02]  /*14b0*/  UIMAD.WIDE.U32 UR10, UR7, UR15, URZ ;  /* 0x0000000f070a72a5 */ /* 0x002fc4000f8e00ff */
[----:B--2---:R-:W-:Y:S01]  /*14c0*/  UIMAD.WIDE.U32 UR12, UR6, UR8, URZ ;  /* 0x00000008060c72a5 */ /* 0x004fe2000f8e00ff */
[----:B------:R-:W-:Y:S02]  /*14d0*/  UMOV UR4, UR17 ;  /* 0x0000001100047c82 */ /* 0x000fe40008000000 */
[----:B------:R-:W-:Y:S02]  /*14e0*/  USHF.R.U32.HI UR4, URZ, UR21, UR4 ;  /* 0x00000015ff047299 */ /* 0x000fe40008011604 */
[----:B------:R-:W-:Y:S02]  /*14f0*/  UMOV UR10, UR11 ;  /* 0x0000000b000a7c82 */ /* 0x000fe40008000000 */
[----:B------:R-:W-:Y:S01]  /*1500*/  UMOV UR12, UR13 ;  /* 0x0000000d000c7c82 */ /* 0x000fe20008000000 */
[----:B------:R-:W-:Y:S02]  /*1510*/  @UP0 USHF.R.U32.HI UR7, URZ, UR21, UR10 ;  /* 0x00000015ff070299 */ /* 0x000fe4000801160a */
[----:B------:R-:W-:-:S02]  /*1520*/  USEL UR4, UR45, UR4, !UP0 ;  /* 0x000000042d047287 */ /* 0x000fc4000c000000 */
[----:B------:R-:W-:Y:S02]  /*1530*/  UIMAD.WIDE.U32 UR10, UR7, UR8, URZ ;  /* 0x00000008070a72a5 */ /* 0x000fe4000f8e00ff */
[----:B------:R-:W-:Y:S02]  /*1540*/  @UP2 USHF.R.U32.HI UR6, URZ, UR9, UR12 ;  /* 0x00000009ff062299 */ /* 0x000fe4000801160c */
[----:B------:R-:W-:-:S03]  /*1550*/  UIMAD.WIDE.U32 UR12, UR4, UR8, URZ ;  /* 0x00000008040c72a5 */ /* 0x000fc6000f8e00ff */
[----:B------:R-:W-:Y:S02]  /*1560*/  UMOV UR10, UR11 ;  /* 0x0000000b000a7c82 */ /* 0x000fe40008000000 */
[----:B------:R-:W-:Y:S02]  /*1570*/  @UP2 USHF.R.U32.HI UR7, URZ, UR9, UR10 ;  /* 0x00000009ff072299 */ /* 0x000fe4000801160a */
[----:B------:R-:W-:Y:S02]  /*1580*/  UIMAD UR10, UR6, UR19, URZ ;  /* 0x00000013060a72a4 */ /* 0x000fe4000f8e02ff */
[----:B------:R-:W-:-:S04]  /*1590*/  UIMAD UR7, UR7, UR19, URZ ;  /* 0x00000013070772a4 */ /* 0x000fc8000f8e02ff */
[----:B------:R-:W-:-:S03]  /*15a0*/  UISETP.GE.AND UP0, UPT, UR4, UR7, UPT ;  /* 0x000000070400728c */ /* 0x000fc6000bf06270 */
[----:B------:R-:W-:Y:S01]  /*15b0*/  UMOV UR7, UR13 ;  /* 0x0000000d00077c82 */ /* 0x000fe20008000000 */
[----:B------:R-:W-:Y:S02]  /*15c0*/  UISETP.GE.OR UP0, UPT, UR5, UR10, UP0 ;  /* 0x0000000a0500728c */ /* 0x000fe40008706670 */
[----:B------:R-:W-:Y:S02]  /*15d0*/  UIMAD.WIDE.U32 UR10, UR5, UR8, URZ ;  /* 0x00000008050a72a5 */ /* 0x000fe4000f8e00ff */
[----:B------:R-:W-:Y:S02]  /*15e0*/  USHF.R.U32.HI UR7, URZ, UR9, UR7 ;  /* 0x00000009ff077299 */ /* 0x000fe40008011607 */
[----:B------:R-:W-:Y:S02]  /*15f0*/  UIADD3 UR10, UPT, UPT, -UR4, URZ, URZ ;  /* 0x000000ff040a7290 */ /* 0x000fe4000fffe1ff */
[----:B------:R-:W-:Y:S02]  /*1600*/  USEL UR7, UR4, UR7, !UP2 ;  /* 0x0000000704077287 */ /* 0x000fe4000d000000 */
[----:B------:R-:W-:Y:S01]  /*1610*/  UIMAD UR10, UR14, UR10, UR45 ;  /* 0x0000000a0e0a72a4 */ /* 0x000fe2000f8e022d */
[----:B------:R-:W-:Y:S01]  /*1620*/  @!UP0 UMOV UR8, UR11 ;  /* 0x0000000b00088c82 */ /* 0x000fe20008000000 */
[----:B------:R-:W-:-:S02]  /*1630*/  UIADD3 UR11, UPT, UPT, -UR5, URZ, URZ ;  /* 0x000000ff050b7290 */ /* 0x000fc4000fffe1ff */
[----:B------:R-:W-:Y:S02]  /*1640*/  @!UP0 USHF.R.U32.HI UR8, URZ, UR9, UR8 ;  /* 0x00000009ff088299 */ /* 0x000fe40008011608 */
[----:B------:R-:W-:Y:S02]  /*1650*/  UIADD3 UR9, UPT, UPT, -UR7, URZ, URZ ;  /* 0x000000ff07097290 */ /* 0x000fe4000fffe1ff */
[----:B------:R-:W-:Y:S02]  /*1660*/  @!UP0 USEL UR8, UR5, UR8, !UP2 ;  /* 0x0000000805088287 */ /* 0x000fe4000d000000 */
[----:B------:R-:W-:Y:S02]  /*1670*/  UIMAD UR9, UR19, UR9, UR4 ;  /* 0x00000009130972a4 */ /* 0x000fe4000f8e0204 */
[----:B------:R-:W-:Y:S02]  /*1680*/  @!UP0 UIADD3 UR7, UPT, UPT, UR7, -UR8, URZ ;  /* 0x8000000807078290 */ /* 0x000fe4000fffe0ff */
[----:B------:R-:W-:-:S02]  /*1690*/  @!UP0 UIMAD UR6, UR9, UR6, UR8 ;  /* 0x00000006090682a4 */ /* 0x000fc4000f8e0208 */
[----:B------:R-:W-:Y:S02]  /*16a0*/  @!UP0 UIMAD UR4, UR7, UR19, UR5 ;  /* 0x00000013070482a4 */ /* 0x000fe4000f8e0205 */
[----:B------:R-:W-:Y:S02]  /*16b0*/  UIMAD UR46, UR20, UR11, UR46 ;  /* 0x0000000b142e72a4 */ /* 0x000fe4000f8e022e */
[----:B------:R-:W-:Y:S01]  /*16c0*/  UIMAD UR45, UR4, UR14, UR10 ;  /* 0x0000000e042d72a4 */ /* 0x000fe2000f8e020a */
[----:B------:R-:W-:Y:S02]  /*16d0*/  @!UP0 UMOV UR5, UR6 ;  /* 0x0000000600058c82 */ /* 0x000fe40008000000 */
[----:B------:R-:W-:-:S12]  /*16e0*/  UIMAD UR46, UR5, UR20, UR46 ;  /* 0x00000014052e72a4 */ /* 0x000fd8000f8e022e */
.L_x_19:
[----:B------:R-:W-:-:S09]  /*16f0*/  UISETP.NE.AND UP0, UPT, UR22, 0x1, UPT ;  /* 0x000000011600788c */ /* 0x000fd2000bf05270 */
[----:B------:R-:W-:Y:S05]  /*1700*/  BRA.U UP0, `(.L_x_20) ;  /* 0x0000000100407547 */ /* 0x000fea000b800000 */
[----:B------:R-:W2:Y:S01]  /*1710*/  LDCU.128 UR8, c[0x0][0xb10] ;  /* 0x00016200ff0877ac */ /* 0x000ea20008000c00 */
[----:B------:R-:W3:Y:S01]  /*1720*/  LDCU UR12, c[0x0][0xb0c] ;  /* 0x00016180ff0c77ac */ /* 0x000ee20008000800 */
[----:B------:R-:W4:Y:S01]  /*1730*/  LDCU UR13, c[0x0][0xb20] ;  /* 0x00016400ff0d77ac */ /* 0x000f220008000800 */
[----:B--2---:R-:W-:Y:S02]  /*1740*/  UIMAD.WIDE.U32 UR4, UR46, UR8, URZ ;  /* 0x000000082e0472a5 */ /* 0x004fe4000f8e00ff */
[----:B------:R-:W-:Y:S02]  /*1750*/  UIMAD.WIDE.U32 UR6, UR45, UR11, URZ ;  /* 0x0000000b2d0672a5 */ /* 0x000fe4000f8e00ff */
[----:B---3--:R-:W-:Y:S02]  /*1760*/  UISETP.NE.AND UP0, UPT, UR12, 0x1, UPT ;  /* 0x000000010c00788c */ /* 0x008fe4000bf05270 */
[----:B------:R-:W-:-:S03]  /*1770*/  USHF.R.U32.HI UR5, URZ, UR9, UR5 ;  /* 0x00000009ff057299 */ /* 0x000fc60008011605 */
[----:B------:R-:W-:Y:S01]  /*1780*/  UMOV UR4, UR7 ;  /* 0x0000000700047c82 */ /* 0x000fe20008000000 */
[----:B------:R-:W-:Y:S02]  /*1790*/  USEL UR5, UR46, UR5, !UP0 ;  /* 0x000000052e057287 */ /* 0x000fe4000c000000 */
[----:B------:R-:W-:Y:S02]  /*17a0*/  UISETP.NE.AND UP0, UPT, UR10, 0x1, UPT ;  /* 0x000000010a00788c */ /* 0x000fe4000bf05270 */
[----:B----4-:R-:W-:-:S04]  /*17b0*/  USHF.R.U32.HI UR4, URZ, UR13, UR4 ;  /* 0x0000000dff047299 */ /* 0x010fc80008011604 */
[----:B------:R-:W-:-:S04]  /*17c0*/  USEL UR4, UR45, UR4, !UP0 ;  /* 0x000000042d047287 */ /* 0x000fc8000c000000 */
[----:B------:R-:W-:Y:S02]  /*17d0*/  UIADD3 UR6, UPT, UPT, UR5, -UR4, URZ ;  /* 0x8000000405067290 */ /* 0x000fe4000fffe0ff */
[----:B------:R-:W-:Y:S02]  /*17e0*/  UIADD3 UR4, UPT, UPT, -UR5, UR4, URZ ;  /* 0x0000000405047290 */ /* 0x000fe4000fffe1ff */
[----:B------:R-:W-:Y:S02]  /*17f0*/  UIMAD UR45, UR6, UR10, UR45 ;  /* 0x0000000a062d72a4 */ /* 0x000fe4000f8e022d */
[----:B------:R-:W-:-:S12]  /*1800*/  UIMAD UR46, UR4, UR12, UR46 ;  /* 0x0000000c042e72a4 */ /* 0x000fd8000f8e022e */
.L_x_20:
[----:B------:R-:W-:Y:S01]  /*1810*/  UISETP.NE.AND UP0, UPT, UR18, 0x2, UPT ;  /* 0x000000021200788c */ /* 0x000fe2000bf05270 */
[----:B------:R-:W-:Y:S09]  /*1820*/  BRA.U !UP6, `(.L_x_21) ;  /* 0x000000010e0c7547 */ /* 0x000ff2000b800000 */
[----:B------:R-:W-:Y:S01]  /*1830*/  UCGABAR_WAIT ;  /* 0x0000000000007dc7 */ /* 0x000fe20008000000 */
[----:B------:R-:W-:Y:S01]  /*1840*/  CCTL.IVALL ;  /* 0x00000000ff00798f */ /* 0x000fe20002000000 */
[----:B------:R-:W-:Y:S05]  /*1850*/  BRA `(.L_x_22) ;  /* 0x0000000000047947 */ /* 0x000fea0003800000 */
.L_x_21:
[----:B------:R-:W-:Y:S06]  /*1860*/  BAR.SYNC.DEFER_BLOCKING 0x0 ;  /* 0x0000000000007b1d */ /* 0x000fec0000010000 */
.L_x_22:
[----:B------:R-:W-:Y:S05]  /*1870*/  BRA.U UP0, `(.L_x_23) ;  /* 0x0000001d00fc7547 */ /* 0x000fea000b800000 */
[----:B------:R-:W2:Y:S01]  /*1880*/  LDCU UR6, c[0x0][0x38c] ;  /* 0x00007180ff0677ac */ /* 0x000ea20008000800 */
[----:B------:R-:W-:Y:S01]  /*1890*/  PLOP3.LUT P1, PT, PT, PT, UP3, 0x80, 0x8 ;  /* 0x000000000008781c */ /* 0x000fe20003f2f038 */
[----:B------:R-:W-:Y:S01]  /*18a0*/  IMAD.MOV.U32 R12, RZ, RZ, 0x1 ;  /* 0x00000001ff0c7424 */ /* 0x000fe200078e00ff */
[----:B------:R-:W-:Y:S01]  /*18b0*/  ISETP.EQ.OR P2, PT, R0, RZ, P3 ;  /* 0x000000ff0000720c */ /* 0x000fe20001f42670 */
[----:B------:R-:W-:Y:S01]  /*18c0*/  UISETP.NE.AND UP1, UPT, UR18, URZ, UPT ;  /* 0x000000ff1200728c */ /* 0x000fe2000bf25270 */
[----:B------:R-:W-:Y:S01]  /*18d0*/  PLOP3.LUT P1, PT, P1, PT, PT, 0x8, 0x80 ;  /* 0x000000000080781c */ /* 0x000fe20000f2e170 */
[----:B------:R-:W-:Y:S01]  /*18e0*/  USEL UR25, URZ, 0x1, UP4 ;  /* 0x00000001ff197887 */ /* 0x000fe2000a000000 */
[----:B------:R-:W-:Y:S01]  /*18f0*/  CS2R R10, SRZ ;  /* 0x00000000000a7805 */ /* 0x000fe2000001ff00 */
[----:B------:R-:W-:Y:S01]  /*1900*/  IMAD.MOV.U32 R9, RZ, RZ, RZ ;  /* 0x000000ffff097224 */ /* 0x000fe200078e00ff */
[----:B------:R-:W3:Y:S01]  /*1910*/  LDCU UR39, c[0x0][0x370] ;  /* 0x00006e00ff2777ac */ /* 0x000ee20008000800 */
[----:B------:R-:W-:Y:S01]  /*1920*/  IMAD.MOV.U32 R8, RZ, RZ, 0x1 ;  /* 0x00000001ff087424 */ /* 0x000fe200078e00ff */
[----:B------:R-:W4:Y:S01]  /*1930*/  LDCU.64 UR28, c[0x0][0x348] ;  /* 0x00006900ff1c77ac */ /* 0x000f220008000a00 */
[----:B------:R-:W-:-:S02]  /*1940*/  USHF.R.U32.HI UR44, URZ, 0x6, UR24 ;  /* 0x00000006ff2c7899 */ /* 0x000fc40008011618 */
[----:B--2---:R-:W-:Y:S02]  /*1950*/  UIADD3 UR5, UPT, UPT, UR6, 0x3f, URZ ;  /* 0x0000003f06057890 */ /* 0x004fe4000fffe0ff */
[----:B------:R-:W-:Y:S02]  /*1960*/  UIADD3 UR47, UPT, UPT, UR6, 0x7e, URZ ;  /* 0x0000007e062f7890 */ /* 0x000fe4000fffe0ff */
[----:B------:R-:W-:Y:S01]  /*1970*/  USHF.R.S32.HI UR4, URZ, 0x1f, UR5 ;  /* 0x0000001fff047899 */ /* 0x000fe20008011405 */
[----:B------:R-:W2:Y:S03]  /*1980*/  LDCU UR38, c[0x0][0x374] ;  /* 0x00006e80ff2677ac */ /* 0x000ea60008000800 */
[----:B------:R-:W-:Y:S02]  /*1990*/  ULEA.HI UR4, UR4, UR5, URZ, 0x6 ;  /* 0x0000000504047291 */ /* 0x000fe4000f8f30ff */
[----:B------:R-:W-:-:S02]  /*19a0*/  USEL UR25, UR25, 0x2, UP1 ;  /* 0x0000000219197887 */ /* 0x000fc40008800000 */
[----:B------:R-:W-:Y:S02]  /*19b0*/  USHF.R.S32.HI UR41, URZ, 0x6, UR4 ;  /* 0x00000006ff297899 */ /* 0x000fe40008011404 */
[----:B------:R-:W-:Y:S02]  /*19c0*/  UIADD3 UR4, UPT, UPT, UR6, -0x1, URZ ;  /* 0xffffffff06047890 */ /* 0x000fe4000fffe0ff */
[----:B------:R-:W-:Y:S02]  /*19d0*/  UISETP.LT.U32.AND UP0, UPT, UR41, 0x1b, UPT ;  /* 0x0000001b2900788c */ /* 0x000fe4000bf01070 */
[----:B------:R-:W-:Y:S02]  /*19e0*/  UISETP.GE.U32.AND UP2, UPT, UR4, -0x7f, UPT ;  /* 0xffffff810400788c */ /* 0x000fe4000bf46070 */
[----:B------:R-:W-:Y:S01]  /*19f0*/  USEL UR40, UR41, 0x1b, UP0 ;  /* 0x0000001b29287887 */ /* 0x000fe20008000000 */
[----:B------:R-:W-:-:S03]  /*1a00*/  UMOV UR5, URZ ;  /* 0x000000ff00057c82 */ /* 0x000fc60008000000 */
[----:B------:R-:W-:Y:S02]  /*1a10*/  UIADD3 UR21, UPT, UPT, UR40, -0x1, URZ ;  /* 0xffffffff28157890 */ /* 0x000fe4000fffe0ff */
[----:B------:R-:W-:-:S03]  /*1a20*/  UIADD3 UR43, UPT, UPT, UR41, -UR40, URZ ;  /* 0x80000028292b7290 */ /* 0x000fc6000fffe0ff */
[----:B------:R-:W-:-:S04]  /*1a30*/  @UP2 UIADD3 UR21, UPT, UPT, UR40, URZ, URZ ;  /* 0x000000ff28152290 */ /* 0x000fc8000fffe0ff */
[----:B--234-:R-:W-:-:S12]  /*1a40*/  UIADD3 UR21, UPT, UPT, UR21, 0x1, URZ ;  /* 0x0000000115157890 */ /* 0x01cfd8000fffe0ff */
.L_x_43:
[----:B------:R-:W-:Y:S01]  /*1a50*/  UISETP.NE.AND UP0, UPT, UR48, URZ, UPT ;  /* 0x000000ff3000728c */ /* 0x000fe2000bf05270 */
[----:B------:R-:W2:Y:S08]  /*1a60*/  S2UR UR48, SR_CgaCtaId ;  /* 0x00000000003079c3 */ /* 0x000eb00000008800 */
[----:B------:R-:W-:Y:S05]  /*1a70*/  BRA.U UP0, `(.L_x_24) ;  /* 0x0000000100347547 */ /* 0x000fea000b800000 */
[----:B------:R-:W3:Y:S01]  /*1a80*/  S2R R0, SR_CgaCtaId ;  /* 0x0000000000007919 */ /* 0x000ee20000008800 */
[----:B------:R-:W-:-:S04]  /*1a90*/  MOV R2, 0x400 ;  /* 0x0000040000027802 */ /* 0x000fc80000000f00 */
[----:B---3--:R-:W-:Y:S02]  /*1aa0*/  LEA R0, R0, R2, 0x18 ;  /* 0x0000000200007211 */ /* 0x008fe400078ec0ff */
[----:B------:R-:W-:-:S03]  /*1ab0*/  SHF.L.U32 R2, R8, 0x1f, RZ ;  /* 0x0000001f08027819 */ /* 0x000fc600000006ff */
[----:B------:R-:W-:-:S04]  /*1ac0*/  IMAD R0, R9, 0x8, R0 ;  /* 0x0000000809007824 */ /* 0x000fc800078e0200 */
[----:B------:R-:W3:Y:S02]  /*1ad0*/  SYNCS.PHASECHK.TRANS64.TRYWAIT P0, [R0+URZ+0x240], R2 ;  /* 0x00024002000075a7 */ /* 0x000ee400080011ff */
[----:B---3--:R-:W-:Y:S05]  /*1ae0*/  @!P0 BRA `(.L_x_25) ;  /* 0x0000005c00188947 */ /* 0x008fea0003800000 */
.L_x_126:
[----:B------:R-:W-:Y:S01]  /*1af0*/  VIADD R9, R9, 0x1 ;  /* 0x0000000109097836 */ /* 0x000fe20000000000 */
[----:B------:R3:W-:Y:S04]  /*1b00*/  SYNCS.ARRIVE.TRANS64.A1T0 RZ, [R0+URZ+0x230], RZ ;  /* 0x000230ff00ff79a7 */ /* 0x0007e800081000ff */
[----:B------:R-:W-:-:S04]  /*1b10*/  ISETP.NE.AND P0, PT, R9, 0x2, PT ;  /* 0x000000020900780c */ /* 0x000fc80003f05270 */
[----:B------:R-:W-:Y:S02]  /*1b20*/  SEL R9, R9, RZ, P0 ;  /* 0x000000ff09097207 */ /* 0x000fe40000000000 */
[----:B---3--:R-:W-:-:S04]  /*1b30*/  SEL R0, RZ, 0x1, P0 ;  /* 0x00000001ff007807 */ /* 0x008fc80000000000 */
[----:B------:R-:W-:-:S07]  /*1b40*/  LOP3.LUT R8, R8, R0, RZ, 0x3c, !PT ;  /* 0x0000000008087212 */ /* 0x000fce00078e3cff */
.L_x_24:
[----:B------:R-:W-:Y:S01]  /*1b50*/  UMOV UR6, 0x400 ;  /* 0x0000040000067882 */ /* 0x000fe20000000000 */
[----:B------:R-:W-:Y:S01]  /*1b60*/  SHF.L.U32 R0, R12, 0x1f, RZ ;  /* 0x0000001f0c007819 */ /* 0x000fe200000006ff */
[----:B--2---:R-:W-:Y:S02]  /*1b70*/  ULEA UR6, UR48, UR6, 0x18 ;  /* 0x0000000630067291 */ /* 0x004fe4000f8ec0ff */
[----:B------:R-:W-:Y:S02]  /*1b80*/  UISETP.GE.U32.AND UP0, UPT, UR47, 0x7f, UPT ;  /* 0x0000007f2f00788c */ /* 0x000fe4000bf06070 */
[----:B------:R-:W-:Y:S02]  /*1b90*/  ULEA UR4, UR5, UR6, 0x3 ;  /* 0x0000000605047291 */ /* 0x000fe4000f8e18ff */
[----:B------:R-:W-:Y:S02]  /*1ba0*/  USHF.L.U32 UR35, UR46, 0x6, URZ ;  /* 0x000000062e237899 */ /* 0x000fe400080006ff */
[----:B------:R-:W-:Y:S01]  /*1bb0*/  ULEA UR11, UR45, UR44, 0x6 ;  /* 0x0000002c2d0b7291 */ /* 0x000fe2000f8e30ff */
[----:B------:R-:W-:-:S04]  /*1bc0*/  UMOV UR13, URZ ;  /* 0x000000ff000d7c82 */ /* 0x000fc80008000000 */
[----:B------:R2:W3:Y:S01]  /*1bd0*/  SYNCS.PHASECHK.TRANS64.TRYWAIT P0, [UR4+0xd8], R0 ;  /* 0x0000d800ff0075a7 */ /* 0x0004e20008001104 */
[----:B------:R-:W-:Y:S06]  /*1be0*/  BRA.U !UP0, `(.L_x_26) ;  /* 0x0000000108bc7547 */ /* 0x000fec000b800000 */
[----:B------:R-:W-:Y:S01]  /*1bf0*/  UMOV UR7, URZ ;  /* 0x000000ff00077c82 */ /* 0x000fe20008000000 */
[----:B------:R-:W-:-:S05]  /*1c00*/  UMOV UR4, UR5 ;  /* 0x0000000500047c82 */ /* 0x000fca0008000000 */
.L_x_32:
[----:B------:R-:W-:Y:S01]  /*1c10*/  ULEA UR33, UR4, UR6, 0x3 ;  /* 0x0000000604217291 */ /* 0x000fe2000f8e18ff */
[----:B---3--:R-:W-:Y:S01]  /*1c20*/  @!P3 MOV R2, 0x2000 ;  /* 0x000020000002b802 */ /* 0x008fe20000000f00 */
[----:B-1-34-:R-:W-:Y:S10]  /*1c30*/  @P0 BRA `(.L_x_27) ;  /* 0x00000000000c0947 */ /* 0x01aff40003800000 */
[----:B------:R-:W-:-:S04]  /*1c40*/  SHF.L.U32 R3, R12, 0x1f, RZ ;  /* 0x0000001f0c037819 */ /* 0x000fc800000006ff */
[----:B------:R-:W3:Y:S02]  /*1c50*/  SYNCS.PHASECHK.TRANS64.TRYWAIT P0, [UR33+0xd8], R3 ;  /* 0x0000d803ff0075a7 */ /* 0x000ee40008001121 */
[----:B---3--:R-:W-:Y:S05]  /*1c60*/  @!P0 BRA `(.L_x_28) ;  /* 0x0000005800cc8947 */ /* 0x008fea0003800000 */
.L_x_27:
[----:B------:R3:W-:Y:S01]  /*1c70*/  @!P3 SYNCS.ARRIVE.TRANS64 RZ, [UR33], R2 ;  /* 0x00000002ffffb9a7 */ /* 0x0007e20008000021 */
[----:B------:R-:W-:-:S04]  /*1c80*/  ULOP3.LUT UR5, UR25, 0x2, URZ, 0xfc, !UPT ;  /* 0x0000000219057892 */ /* 0x000fc8000f8efcff */
[----:B------:R-:W-:-:S09]  /*1c90*/  UISETP.NE.AND UP0, UPT, UR5, 0x2, UPT ;  /* 0x000000020500788c */ /* 0x000fd2000bf05270 */
[----:B------:R-:W-:Y:S05]  /*1ca0*/  BRA.U UP0, `(.L_x_29) ;  /* 0x0000000100047547 */ /* 0x000fea000b800000 */
[----:B-1----:R-:W-:Y:S05]  /*1cb0*/  BPT.TRAP 0x1 ;  /* 0x000000040000795c */ /* 0x002fea0000300000 */
.L_x_29:
[----:B------:R-:W-:Y:S04]  /*1cc0*/  BSSY.RECONVERGENT B0, `(.L_x_30) ;  /* 0x0000003000007945 */ /* 0x000fe80003800200 */
[----:B------:R-:W-:Y:S05]  /*1cd0*/  @P2 BRA `(.L_x_31) ;  /* 0x0000000000042947 */ /* 0x000fea0003800000 */
[----:B-1----:R-:W-:Y:S05]  /*1ce0*/  BPT.TRAP 0x1 ;  /* 0x000000040000795c */ /* 0x002fea0000300000 */
.L_x_31:
[----:B-1----:R-:W-:Y:S05]  /*1cf0*/  BSYNC.RECONVERGENT B0 ;  /* 0x0000000000007941 */ /* 0x002fea0003800200 */
.L_x_30:
[----:B------:R-:W-:Y:S02]  /*1d00*/  UIADD3 UR5, UPT, UPT, UR4, 0x1, URZ ;  /* 0x0000000104057890 */ /* 0x000fe4000fffe0ff */
[----:B------:R-:W-:Y:S02]  /*1d10*/  USHF.L.U32 UR34, UR7, 0x6, URZ ;  /* 0x0000000607227899 */ /* 0x000fe400080006ff */
[----:B------:R-:W-:Y:S02]  /*1d20*/  UISETP.NE.AND UP0, UPT, UR5, 0x1b, UPT ;  /* 0x0000001b0500788c */ /* 0x000fe4000bf05270 */
[----:B------:R-:W-:Y:S02]  /*1d30*/  USHF.L.U32 UR32, UR4, 0xc, URZ ;  /* 0x0000000c04207899 */ /* 0x000fe400080006ff */
[----:B------:R-:W-:Y:S02]  /*1d40*/  USEL UR9, URZ, 0x1, UP0 ;  /* 0x00000001ff097887 */ /* 0x000fe40008000000 */
[----:B------:R-:W-:-:S02]  /*1d50*/  USEL UR5, UR5, URZ, UP0 ;  /* 0x000000ff05057287 */ /* 0x000fc40008000000 */
[----:B------:R-:W-:Y:S02]  /*1d60*/  UIADD3 UR14, UP0, UPT, UR28, 0x180, URZ ;  /* 0x000001801c0e7890 */ /* 0x000fe4000ff1e0ff */
[----:B------:R-:W-:Y:S01]  /*1d70*/  ULEA UR8, UR5, UR6, 0x3 ;  /* 0x0000000605087291 */ /* 0x000fe2000f8e18ff */
[----:B------:R-:W-:Y:S01]  /*1d80*/  LOP3.LUT R12, R12, UR9, RZ, 0x3c, !PT ;  /* 0x000000090c0c7c12 */ /* 0x000fe2000f8e3cff */
[----:B------:R-:W-:Y:S02]  /*1d90*/  UIADD3 UR7, UPT, UPT, UR7, 0x1, URZ ;  /* 0x0000000107077890 */ /* 0x000fe4000fffe0ff */
[----:B------:R-:W-:Y:S01]  /*1da0*/  UIADD3 UR16, UP1, UPT, UR28, 0x80, URZ ;  /* 0x000000801c107890 */ /* 0x000fe2000ff3e0ff */
[----:B--2---:R-:W-:Y:S01]  /*1db0*/  SHF.L.U32 R0, R12, 0x1f, RZ ;  /* 0x0000001f0c007819 */ /* 0x004fe200000006ff */
[----:B------:R-:W-:Y:S02]  /*1dc0*/  UIADD3.X UR15, UPT, UPT, URZ, UR29, URZ, UP0, !UPT ;  /* 0x0000001dff0f7290 */ /* 0x000fe400087fe4ff */
[----:B------:R-:W-:Y:S01]  /*1dd0*/  UISETP.NE.AND UP0, UPT, UR7, UR21, UPT ;  /* 0x000000150700728c */ /* 0x000fe2000bf05270 */
[----:B------:R4:W1:Y:S01]  /*1de0*/  SYNCS.PHASECHK.TRANS64.TRYWAIT P0, [UR8+0xd8], R0 ;  /* 0x0000d800ff0075a7 */ /* 0x0008620008001108 */
[----:B------:R-:W-:-:S02]  /*1df0*/  ULOP3.LUT UR8, UR32, UR24, URZ, 0xfc, !UPT ;  /* 0x0000001820087292 */ /* 0x000fc4000f8efcff */
[----:B------:R-:W-:Y:S02]  /*1e00*/  UIADD3.X UR17, UPT, UPT, URZ, UR29, URZ, UP1, !UPT ;  /* 0x0000001dff117290 */ /* 0x000fe40008ffe4ff */
[----:B------:R-:W-:Y:S02]  /*1e10*/  UIADD3 UR32, UPT, UPT, UR6, 0x2600, UR32 ;  /* 0x0000260006207890 */ /* 0x000fe4000fffe020 */
[----:B------:R-:W-:Y:S01]  /*1e20*/  UIADD3 UR8, UPT, UPT, UR6, 0x1d600, UR8 ;  /* 0x0001d60006087890 */ /* 0x000fe2000fffe008 */
[----:B------:R-:W-:Y:S01]  /*1e30*/  UMOV UR18, 0x0 ;  /* 0x0000000000127882 */ /* 0x000fe20000000000 */
[----:B------:R-:W-:Y:S01]  /*1e40*/  UMOV UR19, 0x10000000 ;  /* 0x1000000000137882 */ /* 0x000fe20000000000 */
[----:B------:R-:W-:Y:S01]  /*1e50*/  UMOV UR4, 0x30000 ;  /* 0x0003000000047882 */ /* 0x000fe20000000000 */
[----:B------:R-:W-:Y:S01]  /*1e60*/  UMOV UR12, UR36 ;  /* 0x00000024000c7c82 */ /* 0x000fe20008000000 */
[----:B------:R-:W-:Y:S01]  /*1e70*/  UMOV UR9, UR33 ;  /* 0x0000002100097c82 */ /* 0x000fe20008000000 */
[----:B------:R-:W-:Y:S01]  /*1e80*/  UMOV UR10, UR34 ;  /* 0x00000022000a7c82 */ /* 0x000fe20008000000 */
[----:B------:R-:W-:Y:S01]  /*1e90*/  UTMALDG.3D [UR32], [UR16], desc[UR18] ;  /* 0x00001220100075b4 */ /* 0x000fe20008011000 */
[----:B------:R-:W-:Y:S01]  /*1ea0*/  UMOV UR13, UR21 ;  /* 0x00000015000d7c82 */ /* 0x000fe20008000000 */
[----:B------:R2:W-:Y:S02]  /*1eb0*/  UTMALDG.3D.MULTICAST [UR8], [UR14], UR4, desc[UR18] ;  /* 0x000012080e0073b4 */ /* 0x0005e40008011804 */
[----:B--2---:R-:W-:Y:S01]  /*1ec0*/  UMOV UR4, UR5 ;  /* 0x0000000500047c82 */ /* 0x004fe20008000000 */
[----:B------:R-:W-:Y:S05]  /*1ed0*/  BRA.U UP0, `(.L_x_32) ;  /* 0xfffffffd004c7547 */ /* 0x000fea000b83ffff */
.L_x_26:
[----:B------:R-:W-:Y:S01]  /*1ee0*/  ULEA UR4, UR5, UR6, 0x3 ;  /* 0x0000000605047291 */ /* 0x000fe2000f8e18ff */
[----:B--2-4-:R-:W-:Y:S01]  /*1ef0*/  SHF.L.U32 R0, R12, 0x1f, RZ ;  /* 0x0000001f0c007819 */ /* 0x014fe200000006ff */
[----:B------:R-:W-:Y:S01]  /*1f00*/  @!P1 SYNCS.ARRIVE.TRANS64.A1T0 RZ, [UR6+0x1c8], RZ ;  /* 0x0001c8ffffff99a7 */ /* 0x000fe20008100006 */
[----:B------:R-:W-:-:S06]  /*1f10*/  UISETP.GT.AND UP0, UPT, UR41, UR40, UPT ;  /* 0x000000282900728c */ /* 0x000fcc000bf04270 */
[----:B-1-3--:R1:W2:Y:S03]  /*1f20*/  SYNCS.PHASECHK.TRANS64.TRYWAIT P0, [UR4+0xd8], R0 ;  /* 0x0000d800ff0075a7 */ /* 0x00a2a60008001104 */
[----:B------:R-:W-:Y:S05]  /*1f30*/  BRA.U !UP0, `(.L_x_33) ;  /* 0x0000000108c07547 */ /* 0x000fea000b800000 */
[----:B------:R-:W-:Y:S01]  /*1f40*/  UIADD3 UR26, UPT, UPT, UR43, UR13, URZ ;  /* 0x0000000d2b1a7290 */ /* 0x000fe2000fffe0ff */
[----:B------:R-:W-:-:S11]  /*1f50*/  UMOV UR4, UR5 ;  /* 0x0000000500047c82 */ /* 0x000fd60008000000 */
.L_x_39:
[----:B------:R-:W-:Y:S01]  /*1f60*/  ULEA UR17, UR4, UR6, 0x3 ;  /* 0x0000000604117291 */ /* 0x000fe2000f8e18ff */
[----:B--2---:R-:W-:Y:S01]  /*1f70*/  @!P3 MOV R2, 0x2000 ;  /* 0x000020000002b802 */ /* 0x004fe20000000f00 */
[----:B--234-:R-:W-:Y:S10]  /*1f80*/  @P0 BRA `(.L_x_34) ;  /* 0x00000000000c0947 */ /* 0x01cff40003800000 */
[----:B------:R-:W-:-:S04]  /*1f90*/  SHF.L.U32 R3, R12, 0x1f, RZ ;  /* 0x0000001f0c037819 */ /* 0x000fc800000006ff */
[----:B------:R-:W2:Y:S02]  /*1fa0*/  SYNCS.PHASECHK.TRANS64.TRYWAIT P0, [UR17+0xd8], R3 ;  /* 0x0000d803ff0075a7 */ /* 0x000ea40008001111 */
[----:B--2---:R-:W-:Y:S05]  /*1fb0*/  @!P0 BRA `(.L_x_35) ;  /* 0x0000005800108947 */ /* 0x004fea0003800000 */
.L_x_34:
[----:B------:R2:W-:Y:S01]  /*1fc0*/  @!P3 SYNCS.ARRIVE.TRANS64 RZ, [UR17], R2 ;  /* 0x00000002ffffb9a7 */ /* 0x0005e20008000011 */
[----:B------:R-:W-:-:S04]  /*1fd0*/  ULOP3.LUT UR5, UR25, 0x2, URZ, 0xfc, !UPT ;  /* 0x0000000219057892 */ /* 0x000fc8000f8efcff */
[----:B------:R-:W-:-:S09]  /*1fe0*/  UISETP.NE.AND UP0, UPT, UR5, 0x2, UPT ;  /* 0x000000020500788c */ /* 0x000fd2000bf05270 */
[----:B------:R-:W-:Y:S05]  /*1ff0*/  BRA.U UP0, `(.L_x_36) ;  /* 0x0000000100047547 */ /* 0x000fea000b800000 */
[----:B------:R-:W-:Y:S05]  /*2000*/  BPT.TRAP 0x1 ;  /* 0x000000040000795c */ /* 0x000fea0000300000 */
.L_x_36:
[----:B------:R-:W-:Y:S04]  /*2010*/  BSSY.RECONVERGENT B0, `(.L_x_37) ;  /* 0x0000003000007945 */ /* 0x000fe80003800200 */
[----:B------:R-:W-:Y:S05]  /*2020*/  @P2 BRA `(.L_x_38) ;  /* 0x0000000000042947 */ /* 0x000fea0003800000 */
[----:B------:R-:W-:Y:S05]  /*2030*/  BPT.TRAP 0x1 ;  /* 0x000000040000795c */ /* 0x000fea0000300000 */
.L_x_38:
[----:B------:R-:W-:Y:S05]  /*2040*/  BSYNC.RECONVERGENT B0 ;  /* 0x0000000000007941 */ /* 0x000fea0003800200 */
.L_x_37:
[----:B------:R-:W-:Y:S02]  /*2050*/  UIADD3 UR5, UPT, UPT, UR4, 0x1, URZ ;  /* 0x0000000104057890 */ /* 0x000fe4000fffe0ff */
[----:B------:R-:W-:Y:S02]  /*2060*/  USHF.L.U32 UR18, UR13, 0x6, URZ ;  /* 0x000000060d127899 */ /* 0x000fe400080006ff */
[----:B------:R-:W-:Y:S02]  /*2070*/  UISETP.NE.AND UP0, UPT, UR5, 0x1b, UPT ;  /* 0x0000001b0500788c */ /* 0x000fe4000bf05270 */
[----:B------:R-:W-:Y:S02]  /*2080*/  USHF.L.U32 UR16, UR4, 0xc, URZ ;  /* 0x0000000c04107899 */ /* 0x000fe400080006ff */
[----:B------:R-:W-:Y:S02]  /*2090*/  USEL UR8, URZ, 0x1, UP0 ;  /* 0x00000001ff087887 */ /* 0x000fe40008000000 */
[----:B------:R-:W-:-:S02]  /*20a0*/  USEL UR5, UR5, URZ, UP0 ;  /* 0x000000ff05057287 */ /* 0x000fc40008000000 */
[----:B------:R-:W-:Y:S02]  /*20b0*/  UIADD3 UR22, UP0, UPT, UR28, 0x180, URZ ;  /* 0x000001801c167890 */ /* 0x000fe4000ff1e0ff */
[----:B------:R-:W-:Y:S01]  /*20c0*/  UIADD3 UR13, UPT, UPT, UR13, 0x1, URZ ;  /* 0x000000010d0d7890 */ /* 0x000fe2000fffe0ff */
[----:B------:R-:W-:Y:S01]  /*20d0*/  LOP3.LUT R12, R12, UR8, RZ, 0x3c, !PT ;  /* 0x000000080c0c7c12 */ /* 0x000fe2000f8e3cff */
[----:B------:R-:W-:Y:S02]  /*20e0*/  UIADD3 UR14, UP1, UPT, UR28, 0x80, URZ ;  /* 0x000000801c0e7890 */ /* 0x000fe4000ff3e0ff */
[----:B------:R-:W-:Y:S01]  /*20f0*/  UIADD3.X UR23, UPT, UPT, URZ, UR29, URZ, UP0, !UPT ;  /* 0x0000001dff177290 */ /* 0x000fe200087fe4ff */
[----:B-1----:R-:W-:Y:S01]  /*2100*/  SHF.L.U32 R0, R12, 0x1f, RZ ;  /* 0x0000001f0c007819 */ /* 0x002fe200000006ff */
[----:B------:R-:W-:Y:S02]  /*2110*/  ULOP3.LUT UR8, UR16, UR24, URZ, 0xfc, !UPT ;  /* 0x0000001810087292 */ /* 0x000fe4000f8efcff */
[----:B------:R-:W-:-:S02]  /*2120*/  UISETP.NE.AND UP0, UPT, UR13, UR26, UPT ;  /* 0x0000001a0d00728c */ /* 0x000fc4000bf05270 */
[----:B------:R-:W-:Y:S02]  /*2130*/  ULEA UR7, UR5, UR6, 0x3 ;  /* 0x0000000605077291 */ /* 0x000fe4000f8e18ff */
[----:B------:R-:W-:Y:S02]  /*2140*/  UIADD3 UR16, UPT, UPT, UR6, 0x2600, UR16 ;  /* 0x0000260006107890 */ /* 0x000fe4000fffe010 */
[----:B------:R-:W-:Y:S02]  /*2150*/  UIADD3.X UR15, UPT, UPT, URZ, UR29, URZ, UP1, !UPT ;  /* 0x0000001dff0f7290 */ /* 0x000fe40008ffe4ff */
[----:B------:R-:W-:Y:S01]  /*2160*/  UIADD3 UR8, UPT, UPT, UR6, 0x1d600, UR8 ;  /* 0x0001d60006087890 */ /* 0x000fe2000fffe008 */
[----:B------:R-:W-:Y:S01]  /*2170*/  UMOV UR30, 0x0 ;  /* 0x00000000001e7882 */ /* 0x000fe20000000000 */
[----:B------:R-:W-:Y:S01]  /*2180*/  UMOV UR31, 0x10000000 ;  /* 0x10000000001f7882 */ /* 0x000fe20000000000 */
[----:B------:R-:W-:Y:S01]  /*2190*/  UMOV UR19, UR35 ;  /* 0x0000002300137c82 */ /* 0x000fe20008000000 */
[----:B------:R-:W-:Y:S01]  /*21a0*/  UMOV UR20, UR36 ;  /* 0x0000002400147c82 */ /* 0x000fe20008000000 */
[----:B------:R3:W4:Y:S01]  /*21b0*/  SYNCS.PHASECHK.TRANS64.TRYWAIT P0, [UR7+0xd8], R0 ;  /* 0x0000d800ff0075a7 */ /* 0x0007220008001107 */
[----:B------:R-:W-:Y:S01]  /*21c0*/  UMOV UR4, 0x30000 ;  /* 0x0003000000047882 */ /* 0x000fe20000000000 */
[----:B------:R-:W-:Y:S01]  /*21d0*/  UMOV UR12, UR36 ;  /* 0x00000024000c7c82 */ /* 0x000fe20008000000 */
[----:B------:R-:W-:Y:S01]  /*21e0*/  UMOV UR9, UR17 ;  /* 0x0000001100097c82 */ /* 0x000fe20008000000 */
[----:B------:R-:W-:Y:S01]  /*21f0*/  UMOV UR10, UR18 ;  /* 0x00000012000a7c82 */ /* 0x000fe20008000000 */
[----:B------:R-:W-:Y:S01]  /*2200*/  UTMALDG.3D [UR16], [UR14], desc[UR30] ;  /* 0x00001e100e0075b4 */ /* 0x000fe20008011000 */
[----:B------:R1:W-:Y:S02]  /*2210*/  UTMALDG.3D.MULTICAST [UR8], [UR22], UR4, desc[UR30] ;  /* 0x00001e08160073b4 */ /* 0x0003e40008011804 */
[----:B-1----:R-:W-:Y:S01]  /*2220*/  UMOV UR4, UR5 ;  /* 0x0000000500047c82 */ /* 0x002fe20008000000 */
[----:B------:R-:W-:Y:S05]  /*2230*/  BRA.U UP0, `(.L_x_39) ;  /* 0xfffffffd00487547 */ /* 0x000fea000b83ffff */
.L_x_33:
[C---:B------:R-:W-:Y:S01]  /*2240*/  LEA R3, R11.reuse, UR6, 0x3 ;  /* 0x000000060b037c11 */ /* 0x040fe2000f8e18ff */
[----:B------:R-:W-:Y:S01]  /*2250*/  NOP ;  /* 0x0000000000007918 */ /* 0x000fe20000000000 */
[----:B-1-3--:R-:W-:Y:S02]  /*2260*/  SHF.L.U32 R0, R10, 0x1f, RZ ;  /* 0x0000001f0a007819 */ /* 0x00afe400000006ff */
[----:B------:R-:W-:Y:S02]  /*2270*/  LEA R4, R11, UR6, 0x4 ;  /* 0x000000060b047c11 */ /* 0x000fe4000f8e20ff */
[----:B--2-4-:R-:W1:Y:S02]  /*2280*/  SYNCS.PHASECHK.TRANS64.TRYWAIT P0, [R3+URZ+0x1d0], R0 ;  /* 0x0001d000030075a7 */ /* 0x014e6400080011ff */
[----:B-1----:R-:W-:Y:S05]  /*2290*/  @!P0 BRA `(.L_x_40) ;  /* 0x0000005400708947 */ /* 0x002fea0003800000 */
.L_x_129:
[----:B------:R-:W2:Y:S01]  /*22a0*/  LDS.128 R4, [R4+0x260] ;  /* 0x0002600004047984 */ /* 0x000ea20000000c00 */
[----:B------:R-:W-:Y:S01]  /*22b0*/  UISETP.GE.AND UP0, UPT, UR42, 0x1, UPT ;  /* 0x000000012a00788c */ /* 0x000fe2000bf06270 */
[----:B------:R-:W-:Y:S01]  /*22c0*/  @!PT LDS RZ, [RZ] ;  /* 0x00000000fffff984 */ /* 0x000fe20000000800 */
[----:B------:R-:W-:Y:S01]  /*22d0*/  @!PT LDS RZ, [RZ] ;  /* 0x00000000fffff984 */ /* 0x000fe20000000800 */
[----:B------:R-:W-:Y:S01]  /*22e0*/  @!PT LDS RZ, [RZ] ;  /* 0x00000000fffff984 */ /* 0x000fe20000000800 */
[----:B------:R-:W-:Y:S01]  /*22f0*/  @!PT LDS RZ, [RZ] ;  /* 0x00000000fffff984 */ /* 0x000fe20000000800 */
[----:B------:R3:W-:Y:S06]  /*2300*/  MEMBAR.ALL.CTA ;  /* 0x0000000000007992 */ /* 0x0007ec0000008000 */
[----:B---3--:R-:W3:Y:S01]  /*2310*/  FENCE.VIEW.ASYNC.S ;  /* 0x00000000000073c6 */ /* 0x008ee20000000000 */
[----:B--2---:R-:W-:-:S13]  /*2320*/  LOP3.LUT P0, RZ, R6, 0x1, RZ, 0xc0, !PT ;  /* 0x0000000106ff7812 */ /* 0x004fda000780c0ff */
[----:B---3--:R-:W-:Y:S01]  /*2330*/  VOTEU.ANY UP1, P0 ;  /* 0x0000000000ff7886 */ /* 0x008fe20000020100 */
[----:B------:R-:W-:-:S13]  /*2340*/  PLOP3.LUT P0, PT, PT, PT, UP1, 0x80, 0x8 ;  /* 0x000000000008781c */ /* 0x000fda0003f0f018 */
[----:B-1----:R-:W-:Y:S02]  /*2350*/  @P0 LOP3.LUT R0, R5, 0xffff, RZ, 0xc0, !PT ;  /* 0x0000ffff05000812 */ /* 0x002fe400078ec0ff */
[----:B------:R-:W-:Y:S02]  /*2360*/  @P0 MOV R2, R4 ;  /* 0x0000000400020202 */ /* 0x000fe40000000f00 */
[----:B------:R-:W-:Y:S01]  /*2370*/  @P0 R2UR UR7, R0 ;  /* 0x00000000000702ca */ /* 0x000fe200000e0000 */
[----:B------:R-:W-:Y:S01]  /*2380*/  VIADD R0, R3, 0x1e0 ;  /* 0x000001e003007836 */ /* 0x000fe20000000000 */
[----:B------:R-:W-:Y:S02]  /*2390*/  @P0 SHF.R.U32.HI R4, RZ, 0x10, R5 ;  /* 0x00000010ff040819 */ /* 0x000fe40000011605 */
[----:B------:R-:W-:Y:S02]  /*23a0*/  @P0 R2UR UR8, R2 ;  /* 0x00000000020802ca */ /* 0x000fe400000e0000 */
[----:B------:R-:W-:-:S02]  /*23b0*/  PRMT R0, RZ, 0x654, R0 ;  /* 0x00000654ff007816 */ /* 0x000fc40000000000 */
[----:B------:R-:W-:Y:S02]  /*23c0*/  @P0 R2UR UR4, R4 ;  /* 0x00000000040402ca */ /* 0x000fe400000e0000 */
[----:B------:R1:W-:Y:S03]  /*23d0*/  SYNCS.ARRIVE.TRANS64.RED.A1T0 RZ, [R0+URZ], RZ ;  /* 0x000000ff00ff79a7 */ /* 0x0003e600081004ff */
[----:B------:R-:W-:-:S04]  /*23e0*/  @UP1 UMOV UR27, UR7 ;  /* 0x00000007001b1c82 */ /* 0x000fc80008000000 */
[----:B------:R-:W-:-:S04]  /*23f0*/  @UP1 UMOV UR37, UR8 ;  /* 0x0000000800251c82 */ /* 0x000fc80008000000 */
[----:B------:R-:W-:Y:S01]  /*2400*/  @UP1 UMOV UR36, UR4 ;  /* 0x0000000400241c82 */ /* 0x000fe20008000000 */
[----:B------:R-:W-:Y:S05]  /*2410*/  BRA.U !UP0, `(.L_x_41) ;  /* 0x0000000108d47547 */ /* 0x000fea000b800000 */
[----:B------:R-:W2:Y:S01]  /*2420*/  LDCU.128 UR12, c[0x0][0xb10] ;  /* 0x00016200ff0c77ac */ /* 0x000ea20008000c00 */
[----:B------:R-:W3:Y:S01]  /*2430*/  LDCU UR26, c[0x0][0xb20] ;  /* 0x00016400ff1a77ac */ /* 0x000ee20008000800 */
[----:B------:R-:W4:Y:S01]  /*2440*/  LDCU UR20, c[0x0][0xb0c] ;  /* 0x00016180ff1477ac */ /* 0x000f220008000800 */
[----:B------:R-:W1:Y:S01]  /*2450*/  LDCU.64 UR10, c[0x0][0xb28] ;  /* 0x00016500ff0a77ac */ /* 0x000e620008000a00 */
[----:B------:R-:W-:Y:S02]  /*2460*/  UISETP.NE.AND UP3, UPT, UR42, 0x1, UPT ;  /* 0x000000012a00788c */ /* 0x000fe4000bf65270 */
[----:B--2---:R-:W-:Y:S02]  /*2470*/  UIMAD.WIDE.U32 UR16, UR38, UR15, URZ ;  /* 0x0000000f261072a5 */ /* 0x004fe4000f8e00ff */
[----:B------:R-:W-:Y:S02]  /*2480*/  UIMAD.WIDE.U32 UR8, UR39, UR12, URZ ;  /* 0x0000000c270872a5 */ /* 0x000fe4000f8e00ff */
[----:B------:R-:W-:-:S02]  /*2490*/  UISETP.NE.AND UP0, UPT, UR14, 0x1, UPT ;  /* 0x000000010e00788c */ /* 0x000fc4000bf05270 */
[----:B------:R-:W-:Y:S01]  /*24a0*/  UIMAD.WIDE.U32 UR22, UR27, UR15, URZ ;  /* 0x0000000f1b1672a5 */ /* 0x000fe2000f8e00ff */
[----:B------:R-:W-:Y:S02]  /*24b0*/  UMOV UR16, UR17 ;  /* 0x0000001100107c82 */ /* 0x000fe40008000000 */
[----:B------:R-:W-:Y:S01]  /*24c0*/  UMOV UR8, UR9 ;  /* 0x0000000900087c82 */ /* 0x000fe20008000000 */
[----:B---3--:R-:W-:Y:S02]  /*24d0*/  USHF.R.U32.HI UR16, URZ, UR26, UR16 ;  /* 0x0000001aff107299 */ /* 0x008fe40008011610 */
[----:B----4-:R-:W-:Y:S02]  /*24e0*/  UISETP.NE.AND UP2, UPT, UR20, 0x1, UPT ;  /* 0x000000011400788c */ /* 0x010fe4000bf45270 */
[----:B------:R-:W-:Y:S02]  /*24f0*/  USHF.R.U32.HI UR8, URZ, UR13, UR8 ;  /* 0x0000000dff087299 */ /* 0x000fe40008011608 */
[----:B------:R-:W-:-:S02]  /*2500*/  USEL UR7, UR38, UR16, !UP0 ;  /* 0x0000001026077287 */ /* 0x000fc4000c000000 */
[----:B------:R-:W-:Y:S02]  /*2510*/  USEL UR8, UR39, UR8, !UP2 ;  /* 0x0000000827087287 */ /* 0x000fe4000d000000 */
[----:B-1----:R-:W-:Y:S01]  /*2520*/  UIMAD.WIDE.U32 UR16, UR7, UR10, URZ ;  /* 0x0000000a071072a5 */ /* 0x002fe2000f8e00ff */
[----:B------:R-:W-:Y:S01]  /*2530*/  UMOV UR4, UR23 ;  /* 0x0000001700047c82 */ /* 0x000fe20008000000 */
[----:B------:R-:W-:Y:S02]  /*2540*/  UIMAD.WIDE.U32 UR18, UR37, UR12, URZ ;  /* 0x0000000c251272a5 */ /* 0x000fe4000f8e00ff */
[----:B------:R-:W-:-:S03]  /*2550*/  UIMAD.WIDE.U32 UR22, UR8, UR10, URZ ;  /* 0x0000000a081672a5 */ /* 0x000fc6000f8e00ff */
[----:B------:R-:W-:Y:S01]  /*2560*/  UMOV UR16, UR17 ;  /* 0x0000001100107c82 */ /* 0x000fe20008000000 */
[----:B------:R-:W-:Y:S02]  /*2570*/  USHF.R.U32.HI UR4, URZ, UR26, UR4 ;  /* 0x0000001aff047299 */ /* 0x000fe40008011604 */
[----:B------:R-:W-:Y:S01]  /*2580*/  @UP3 USHF.R.U32.HI UR7, URZ, UR11, UR16 ;  /* 0x0000000bff073299 */ /* 0x000fe20008011610 */
[----:B------:R-:W-:Y:S01]  /*2590*/  UMOV UR18, UR19 ;  /* 0x0000001300127c82 */ /* 0x000fe20008000000 */
[----:B------:R-:W-:Y:S01]  /*25a0*/  UMOV UR22, UR23 ;  /* 0x0000001700167c82 */ /* 0x000fe20008000000 */
[----:B------:R-:W-:Y:S02]  /*25b0*/  USHF.R.U32.HI UR13, URZ, UR13, UR18 ;  /* 0x0000000dff0d7299 */ /* 0x000fe40008011612 */
[----:B------:R-:W-:Y:S02]  /*25c0*/  USEL UR4, UR27, UR4, !UP0 ;  /* 0x000000041b047287 */ /* 0x000fe4000c000000 */
[----:B------:R-:W-:-:S02]  /*25d0*/  @UP3 USHF.R.U32.HI UR8, URZ, UR11, UR22 ;  /* 0x0000000bff083299 */ /* 0x000fc40008011616 */
[----:B------:R-:W-:Y:S02]  /*25e0*/  UIMAD UR9, UR42, UR7, URZ ;  /* 0x000000072a0972a4 */ /* 0x000fe4000f8e02ff */
[----:B------:R-:W-:Y:S02]  /*25f0*/  USEL UR7, UR37, UR13, !UP2 ;  /* 0x0000000d25077287 */ /* 0x000fe4000d000000 */
[----:B------:R-:W-:Y:S02]  /*2600*/  UIMAD UR12, UR42, UR8, URZ ;  /* 0x000000082a0c72a4 */ /* 0x000fe4000f8e02ff */
[----:B------:R-:W-:Y:S02]  /*2610*/  UISETP.GE.AND UP0, UPT, UR4, UR9, UPT ;  /* 0x000000090400728c */ /* 0x000fe4000bf06270 */
[----:B------:R-:W-:Y:S02]  /*2620*/  UIMAD.WIDE.U32 UR16, UR4, UR10, URZ ;  /* 0x0000000a041072a5 */ /* 0x000fe4000f8e00ff */
[----:B------:R-:W-:-:S02]  /*2630*/  UISETP.GE.OR UP0, UPT, UR7, UR12, UP0 ;  /* 0x0000000c0700728c */ /* 0x000fc40008706670 */
[----:B------:R-:W-:Y:S02]  /*2640*/  UIMAD.WIDE.U32 UR12, UR7, UR10, URZ ;  /* 0x0000000a070c72a5 */ /* 0x000fe4000f8e00ff */
[----:B------:R-:W-:Y:S01]  /*2650*/  UIADD3 UR15, UPT, UPT, -UR4, URZ, URZ ;  /* 0x000000ff040f7290 */ /* 0x000fe2000fffe1ff */
[----:B------:R-:W-:Y:S01]  /*2660*/  UMOV UR10, UR17 ;  /* 0x00000011000a7c82 */ /* 0x000fe20008000000 */
[----:B------:R-:W-:Y:S02]  /*2670*/  UIADD3 UR12, UPT, UPT, -UR7, URZ, URZ ;  /* 0x000000ff070c7290 */ /* 0x000fe4000fffe1ff */
[----:B------:R-:W-:-:S03]  /*2680*/  USHF.R.U32.HI UR10, URZ, UR11, UR10 ;  /* 0x0000000bff0a7299 */ /* 0x000fc6000801160a */
[----:B------:R-:W-:Y:S01]  /*2690*/  @!UP0 UMOV UR9, UR13 ;  /* 0x0000000d00098c82 */ /* 0x000fe20008000000 */
[----:B------:R-:W-:Y:S02]  /*26a0*/  UIMAD UR15, UR14, UR15, UR27 ;  /* 0x0000000f0e0f72a4 */ /* 0x000fe4000f8e021b */
[----:B------:R-:W-:Y:S02]  /*26b0*/  USEL UR10, UR4, UR10, !UP3 ;  /* 0x0000000a040a7287 */ /* 0x000fe4000d800000 */
[----:B------:R-:W-:Y:S02]  /*26c0*/  @!UP0 USHF.R.U32.HI UR9, URZ, UR11, UR9 ;  /* 0x0000000bff098299 */ /* 0x000fe40008011609 */
[----:B------:R-:W-:Y:S02]  /*26d0*/  UIADD3 UR11, UPT, UPT, -UR10, URZ, URZ ;  /* 0x000000ff0a0b7290 */ /* 0x000fe4000fffe1ff */
[----:B------:R-:W-:Y:S02]  /*26e0*/  @!UP0 USEL UR9, UR7, UR9, !UP3 ;  /* 0x0000000907098287 */ /* 0x000fe4000d800000 */
[----:B------:R-:W-:-:S02]  /*26f0*/  UIMAD UR11, UR42, UR11, UR4 ;  /* 0x0000000b2a0b72a4 */ /* 0x000fc4000f8e0204 */
[----:B------:R-:W-:Y:S02]  /*2700*/  @!UP0 UIADD3 UR10, UPT, UPT, UR10, -UR9, URZ ;  /* 0x800000090a0a8290 */ /* 0x000fe4000fffe0ff */
[----:B------:R-:W-:Y:S02]  /*2710*/  @!UP0 UIMAD UR9, UR11, UR8, UR9 ;  /* 0x000000080b0982a4 */ /* 0x000fe4000f8e0209 */
[----:B------:R-:W-:Y:S02]  /*2720*/  @!UP0 UIMAD UR4, UR42, UR10, UR7 ;  /* 0x0000000a2a0482a4 */ /* 0x000fe4000f8e0207 */
[----:B------:R-:W-:Y:S02]  /*2730*/  UIMAD UR8, UR20, UR12, UR37 ;  /* 0x0000000c140872a4 */ /* 0x000fe4000f8e0225 */
[----:B------:R-:W-:Y:S01]  /*2740*/  UIMAD UR27, UR4, UR14, UR15 ;  /* 0x0000000e041b72a4 */ /* 0x000fe2000f8e020f */
[----:B------:R-:W-:Y:S02]  /*2750*/  @!UP0 UMOV UR7, UR9 ;  /* 0x0000000900078c82 */ /* 0x000fe40008000000 */
[----:B------:R-:W-:-:S12]  /*2760*/  UIMAD UR37, UR7, UR20, UR8 ;  /* 0x00000014072572a4 */ /* 0x000fd8000f8e0208 */
.L_x_41:
[----:B------:R-:W2:Y:S02]  /*2770*/  LDCU UR4, c[0x0][0xb30] ;  /* 0x00016600ff0477ac */ /* 0x000ea40008000800 */
[----:B--2---:R-:W-:-:S09]  /*2780*/  UISETP.NE.AND UP0, UPT, UR4, 0x1, UPT ;  /* 0x000000010400788c */ /* 0x004fd2000bf05270 */
[----:B------:R-:W-:Y:S05]  /*2790*/  BRA.U UP0, `(.L_x_42) ;  /* 0x0000000100447547 */ /* 0x000fea000b800000 */
[----:B------:R-:W2:Y:S01]  /*27a0*/  LDCU.128 UR12, c[0x0][0xb10] ;  /* 0x00016200ff0c77ac */ /* 0x000ea20008000c00 */
[----:B------:R-:W3:Y:S01]  /*27b0*/  LDCU UR16, c[0x0][0xb0c] ;  /* 0x00016180ff1077ac */ /* 0x000ee20008000800 */
[----:B------:R-:W4:Y:S01]  /*27c0*/  LDCU UR17, c[0x0][0xb20] ;  /* 0x00016400ff1177ac */ /* 0x000f220008000800 */
[----:B--2---:R-:W-:Y:S02]  /*27d0*/  UIMAD.WIDE.U32 UR10, UR37, UR12, URZ ;  /* 0x0000000c250a72a5 */ /* 0x004fe4000f8e00ff */
[----:B------:R-:W-:Y:S02]  /*27e0*/  UIMAD.WIDE.U32 UR8, UR27, UR15, URZ ;  /* 0x0000000f1b0872a5 */ /* 0x000fe4000f8e00ff */
[----:B---3--:R-:W-:Y:S02]  /*27f0*/  UISETP.NE.AND UP2, UPT, UR16, 0x1, UPT ;  /* 0x000000011000788c */ /* 0x008fe4000bf45270 */
[----:B------:R-:W-:Y:S01]  /*2800*/  UISETP.NE.AND UP0, UPT, UR14, 0x1, UPT ;  /* 0x000000010e00788c */ /* 0x000fe2000bf05270 */
[----:B------:R-:W-:-:S02]  /*2810*/  UMOV UR7, UR11 ;  /* 0x0000000b00077c82 */ /* 0x000fc40008000000 */
[----:B------:R-:W-:Y:S01]  /*2820*/  UMOV UR4, UR9 ;  /* 0x0000000900047c82 */ /* 0x000fe20008000000 */
[----:B------:R-:W-:Y:S02]  /*2830*/  USHF.R.U32.HI UR7, URZ, UR13, UR7 ;  /* 0x0000000dff077299 */ /* 0x000fe40008011607 */
[----:B----4-:R-:W-:Y:S02]  /*2840*/  USHF.R.U32.HI UR4, URZ, UR17, UR4 ;  /* 0x00000011ff047299 */ /* 0x010fe40008011604 */
[----:B------:R-:W-:Y:S02]  /*2850*/  USEL UR7, UR37, UR7, !UP2 ;  /* 0x0000000725077287 */ /* 0x000fe4000d000000 */
[----:B------:R-:W-:-:S04]  /*2860*/  USEL UR4, UR27, UR4, !UP0 ;  /* 0x000000041b047287 */ /* 0x000fc8000c000000 */
[----:B------:R-:W-:Y:S02]  /*2870*/  UIADD3 UR8, UPT, UPT, UR7, -UR4, URZ ;  /* 0x8000000407087290 */ /* 0x000fe4000fffe0ff */
[----:B------:R-:W-:Y:S02]  /*2880*/  UIADD3 UR4, UPT, UPT, -UR7, UR4, URZ ;  /* 0x0000000407047290 */ /* 0x000fe4000fffe1ff */
[----:B------:R-:W-:Y:S02]  /*2890*/  UIMAD UR27, UR8, UR14, UR27 ;  /* 0x0000000e081b72a4 */ /* 0x000fe4000f8e021b */
[----:B------:R-:W-:-:S12]  /*28a0*/  UIMAD UR37, UR4, UR16, UR37 ;  /* 0x00000010042572a4 */ /* 0x000fd8000f8e0225 */
.L_x_42:
[----:B------:R-:W-:Y:S01]  /*28b0*/  VIADD R11, R11, 0x1 ;  /* 0x000000010b0b7836 */ /* 0x000fe20000000000 */
[----:B------:R-:W-:Y:S01]  /*28c0*/  PLOP3.LUT P1, PT, PT, PT, PT, 0x80, 0x8 ;  /* 0x000000000008781c */ /* 0x000fe20003f2f070 */
[----:B------:R-:W-:Y:S02]  /*28d0*/  UIADD3 UR46, UPT, UPT, UR37, UR60, URZ ;  /* 0x0000003c252e7290 */ /* 0x000fe4000fffe0ff */
[----:B------:R-:W-:Y:S01]  /*28e0*/  UIADD3 UR45, UPT, UPT, UR27, UR57, URZ ;  /* 0x000000391b2d7290 */ /* 0x000fe2000fffe0ff */
[----:B------:R-:W-:-:S04]  /*28f0*/  ISETP.NE.AND P0, PT, R11, 0x2, PT ;  /* 0x000000020b00780c */ /* 0x000fc80003f05270 */
[----:B-1----:R-:W-:Y:S02]  /*2900*/  SEL R0, RZ, 0x1, P0 ;  /* 0x00000001ff007807 */ /* 0x002fe40000000000 */
[----:B------:R-:W-:Y:S02]  /*2910*/  SEL R11, R11, RZ, P0 ;  /* 0x000000ff0b0b7207 */ /* 0x000fe40000000000 */
[----:B------:R-:W-:Y:S01]  /*2920*/  LOP3.LUT R10, R10, R0, RZ, 0x3c, !PT ;  /* 0x000000000a0a7212 */ /* 0x000fe200078e3cff */
[----:B------:R-:W-:Y:S06]  /*2930*/  BRA.U UP1, `(.L_x_43) ;  /* 0xfffffff101447547 */ /* 0x000fec000b83ffff */
[----:B------:R-:W-:Y:S01]  /*2940*/  UIADD3 UR7, UPT, UPT, UR6, 0xd8, URZ ;  /* 0x000000d806077890 */ /* 0x000fe2000fffe0ff */
[----:B------:R-:W-:-:S03]  /*2950*/  SHF.L.U32 R2, R12, 0x1f, RZ ;  /* 0x0000001f0c027819 */ /* 0x000fc600000006ff */
[----:B------:R-:W-:-:S09]  /*2960*/  ULEA UR4, UR5, UR7, 0x3 ;  /* 0x0000000705047291 */ /* 0x000fd2000f8e18ff */
[----:B------:R-:W1:Y:S02]  /*2970*/  SYNCS.PHASECHK.TRANS64.TRYWAIT P0, [UR4], R2 ;  /* 0x00000002ff0075a7 */ /* 0x000e640008001104 */
[----:B-1----:R-:W-:Y:S05]  /*2980*/  @!P0 BRA `(.L_x_44) ;  /* 0x0000004c00c88947 */ /* 0x002fea0003800000 */
.L_x_131:
[----:B------:R-:W-:-:S04]  /*2990*/  UIADD3 UR4, UPT, UPT, UR5, 0x1, URZ ;  /* 0x0000000105047890 */ /* 0x000fc8000fffe0ff */
[----:B------:R-:W-:-:S04]  /*29a0*/  UISETP.NE.AND UP0, UPT, UR4, 0x1b, UPT ;  /* 0x0000001b0400788c */ /* 0x000fc8000bf05270 */
[----:B------:R-:W-:Y:S02]  /*29b0*/  USEL UR6, URZ, 0x1, UP0 ;  /* 0x00000001ff067887 */ /* 0x000fe40008000000 */
[----:B------:R-:W-:-:S04]  /*29c0*/  USEL UR4, UR4, URZ, UP0 ;  /* 0x000000ff04047287 */ /* 0x000fc80008000000 */
[----:B------:R-:W-:Y:S01]  /*29d0*/  ULEA UR5, UR4, UR7, 0x3 ;  /* 0x0000000704057291 */ /* 0x000fe2000f8e18ff */
[----:B-1----:R-:W-:-:S04]  /*29e0*/  LOP3.LUT R2, R12, UR6, RZ, 0x3c, !PT ;  /* 0x000000060c027c12 */ /* 0x002fc8000f8e3cff */
[----:B------:R-:W-:-:S04]  /*29f0*/  SHF.L.U32 R3, R2, 0x1f, RZ ;  /* 0x0000001f02037819 */ /* 0x000fc800000006ff */
[----:B------:R-:W1:Y:S02]  /*2a00*/  SYNCS.PHASECHK.TRANS64.TRYWAIT P0, [UR5], R3 ;  /* 0x00000003ff0075a7 */ /* 0x000e640008001105 */
[----:B-1----:R-:W-:Y:S05]  /*2a10*/  @!P0 BRA `(.L_x_45) ;  /* 0x0000004c00bc8947 */ /* 0x002fea0003800000 */
.L_x_133:
[----:B------:R-:W-:-:S04]  /*2a20*/  UIADD3 UR4, UPT, UPT, UR4, 0x1, URZ ;  /* 0x0000000104047890 */ /* 0x000fc8000fffe0ff */
[----:B------:R-:W-:-:S04]  /*2a30*/  UISETP.NE.AND UP0, UPT, UR4, 0x1b, UPT ;  /* 0x0000001b0400788c */ /* 0x000fc8000bf05270 */
[----:B------:R-:W-:Y:S02]  /*2a40*/  USEL UR6, URZ, 0x1, UP0 ;  /* 0x00000001ff067887 */ /* 0x000fe40008000000 */
[----:B------:R-:W-:-:S04]  /*2a50*/  USEL UR4, UR4, URZ, UP0 ;  /* 0x000000ff04047287 */ /* 0x000fc80008000000 */
[----:B------:R-:W-:Y:S01]  /*2a60*/  ULEA UR5, UR4, UR7, 0x3 ;  /* 0x0000000704057291 */ /* 0x000fe2000f8e18ff */
[----:B------:R-:W-:-:S04]  /*2a70*/  LOP3.LUT R2, R2, UR6, RZ, 0x3c, !PT ;  /* 0x0000000602027c12 */ /* 0x000fc8000f8e3cff */
[----:B-1----:R-:W-:-:S04]  /*2a80*/  SHF.L.U32 R3, R2, 0x1f, RZ ;  /* 0x0000001f02037819 */ /* 0x002fc800000006ff */
[----:B------:R-:W1:Y:S02]  /*2a90*/  SYNCS.PHASECHK.TRANS64.TRYWAIT P0, [UR5], R3 ;  /* 0x00000003ff0075a7 */ /* 0x000e640008001105 */
[----:B-1----:R-:W-:Y:S05]  /*2aa0*/  @!P0 BRA `(.L_x_46) ;  /* 0x0000004c00b08947 */ /* 0x002fea0003800000 */
.L_x_135:
        /* <DEDUP_REMOVED lines=9> */
.L_x_137:
        /* <DEDUP_REMOVED lines=9> */
.L_x_139:
        /* <DEDUP_REMOVED lines=9> */
.L_x_141:
        /* <DEDUP_REMOVED lines=9> */
.L_x_143:
        /* <DEDUP_REMOVED lines=9> */
.L_x_145:
        /* <DEDUP_REMOVED lines=9> */
.L_x_147:
        /* <DEDUP_REMOVED lines=9> */
.L_x_149:
        /* <DEDUP_REMOVED lines=9> */
.L_x_151:
        /* <DEDUP_REMOVED lines=9> */
.L_x_153:
        /* <DEDUP_REMOVED lines=9> */
.L_x_155:
        /* <DEDUP_REMOVED lines=9> */
.L_x_157:
        /* <DEDUP_REMOVED lines=9> */
.L_x_159:
        /* <DEDUP_REMOVED lines=9> */
.L_x_161:
        /* <DEDUP_REMOVED lines=9> */
.L_x_163:
        /* <DEDUP_REMOVED lines=9> */
.L_x_165:
        /* <DEDUP_REMOVED lines=9> */
.L_x_167:
        /* <DEDUP_REMOVED lines=9> */
.L_x_169:
        /* <DEDUP_REMOVED lines=9> */
.L_x_171:
        /* <DEDUP_REMOVED lines=9> */
.L_x_173:
        /* <DEDUP_REMOVED lines=9> */
.L_x_175:
        /* <DEDUP_REMOVED lines=9> */
.L_x_177:
        /* <DEDUP_REMOVED lines=9> */
.L_x_179:
        /* <DEDUP_REMOVED lines=9> */
.L_x_181:
[----:B------:R-:W-:-:S04]  /*37a0*/  UIADD3 UR4, UPT, UPT, UR4, 0x1, URZ ;  /* 0x0000000104047890 */ /* 0x000fc8000fffe0ff */
[----:B------:R-:W-:-:S04]  /*37b0*/  UISETP.NE.AND UP0, UPT, UR4, 0x1b, UPT ;  /* 0x0000001b0400788c */ /* 0x000fc8000bf05270 */
[----:B------:R-:W-:Y:S02]  /*37c0*/  USEL UR5, URZ, 0x1, UP0 ;  /* 0x00000001ff057887 */ /* 0x000fe40008000000 */
[----:B------:R-:W-:-:S04]  /*37d0*/  USEL UR4, UR4, URZ, UP0 ;  /* 0x000000ff04047287 */ /* 0x000fc80008000000 */
[----:B------:R-:W-:Y:S01]  /*37e0*/  ULEA UR4, UR4, UR7, 0x3 ;  /* 0x0000000704047291 */ /* 0x000fe2000f8e18ff */
[----:B------:R-:W-:-:S04]  /*37f0*/  LOP3.LUT R2, R2, UR5, RZ, 0x3c, !PT ;  /* 0x0000000502027c12 */ /* 0x000fc8000f8e3cff */
[----:B------:R-:W-:Y:S01]  /*3800*/  SHF.L.U32 R2, R2, 0x1f, RZ ;  /* 0x0000001f02027819 */ /* 0x000fe200000006ff */
[----:B-1----:R-:W-:-:S07]  /*3810*/  IMAD.U32 R0, RZ, RZ, UR4 ;  /* 0x00000004ff007e24 */ /* 0x002fce000f8e00ff */
.L_x_70:
[----:B-1----:R1:W2:Y:S02]  /*3820*/  SYNCS.PHASECHK.TRANS64.TRYWAIT P0, [R0+URZ], R2 ;  /* 0x00000002000075a7 */ /* 0x0022a400080011ff */
[----:B--2---:R-:W-:Y:S05]  /*3830*/  @!P0 NANOSLEEP.SYNCS 0x989680 ;  /* 0x009896800000895d */ /* 0x004fea0003900000 */
[----:B------:R-:W2:Y:S02]  /*3840*/  @!P0 SYNCS.PHASECHK.TRANS64 P0, [R0+URZ], R2 ;  /* 0x00000002000085a7 */ /* 0x000ea400080010ff */
[----:B--2---:R-:W-:Y:S05]  /*3850*/  @P0 EXIT ;  /* 0x000000000000094d */ /* 0x004fea0003800000 */
[----:B------:R-:W-:Y:S05]  /*3860*/  BRA `(.L_x_70) ;  /* 0xfffffffc00ec7947 */ /* 0x000fea000383ffff */
.L_x_23:
[----:B------:R-:W-:-:S04]  /*3870*/  UISETP.NE.AND UP0, UPT, UR48, URZ, UPT ;  /* 0x000000ff3000728c */ /* 0x000fc8000bf05270 */
[----:B------:R-:W-:-:S09]  /*3880*/  UISETP.NE.OR UP0, UPT, UR18, 0x1, UP0 ;  /* 0x000000011200788c */ /* 0x000fd20008705670 */
[----:B------:R-:W-:Y:S05]  /*3890*/  BRA.U UP0, `(.L_x_71) ;  /* 0x0000000500487547 */ /* 0x000fea000b800000 */
[----:B------:R-:W-:Y:S01]  /*38a0*/  ISETP.GE.U32.AND P2, PT, R0, 0x2, PT ;  /* 0x000000020000780c */ /* 0x000fe20003f46070 */
[----:B------:R-:W-:Y:S01]  /*38b0*/  IMAD.MOV.U32 R12, RZ, RZ, 0x1 ;  /* 0x00000001ff0c7424 */ /* 0x000fe200078e00ff */
[----:B------:R-:W-:Y:S02]  /*38c0*/  CS2R R10, SRZ ;  /* 0x00000000000a7805 */ /* 0x000fe4000001ff00 */
[----:B------:R-:W-:Y:S01]  /*38d0*/  CS2R R8, SRZ ;  /* 0x0000000000087805 */ /* 0x000fe2000001ff00 */
[----:B------:R-:W-:Y:S01]  /*38e0*/  UMOV UR6, 0x400 ;  /* 0x0000040000067882 */ /* 0x000fe20000000000 */
[----:B------:R-:W-:Y:S01]  /*38f0*/  UMOV UR5, URZ ;  /* 0x000000ff00057c82 */ /* 0x000fe20008000000 */
[----:B------:R-:W-:-:S12]  /*3900*/  ULEA UR6, UR48, UR6, 0x18 ;  /* 0x0000000630067291 */ /* 0x000fd8000f8ec0ff */
.L_x_75:
[----:B------:R-:W-:Y:S02]  /*3910*/  LEA R2, R8, UR6, 0x3 ;  /* 0x0000000608027c11 */ /* 0x000fe4000f8e18ff */
[----:B------:R-:W-:-:S03]  /*3920*/  SHF.L.U32 R4, R9, 0x1f, RZ ;  /* 0x0000001f09047819 */ /* 0x000fc600000006ff */
[----:B------:R-:W-:Y:S01]  /*3930*/  VIADD R5, R2, 0x240 ;  /* 0x0000024002057836 */ /* 0x000fe20000000000 */
[----:B------:R-:W2:Y:S02]  /*3940*/  SYNCS.PHASECHK.TRANS64.TRYWAIT P0, [R2+URZ+0x230], R4 ;  /* 0x00023004020075a7 */ /* 0x000ea400080011ff */
[----:B--2---:R-:W-:Y:S05]  /*3950*/  @!P0 BRA `(.L_x_72) ;  /* 0x0000004800448947 */ /* 0x004fea0003800000 */
.L_x_182:
[----:B------:R-:W-:Y:S01]  /*3960*/  ULEA UR4, UR5, UR6, 0x3 ;  /* 0x0000000605047291 */ /* 0x000fe2000f8e18ff */
[----:B--2---:R-:W-:Y:S01]  /*3970*/  PRMT R2, RZ, 0x654, R5 ;  /* 0x00000654ff027816 */ /* 0x004fe20000000005 */
[----:B------:R-:W-:Y:S01]  /*3980*/  @!P2 IMAD.MOV.U32 R4, RZ, RZ, 0x10 ;  /* 0x00000010ff04a424 */ /* 0x000fe200078e00ff */
[----:B------:R-:W-:Y:S01]  /*3990*/  SHF.L.U32 R5, R12, 0x1f, RZ ;  /* 0x0000001f0c057819 */ /* 0x000fe200000006ff */
[----:B------:R-:W-:Y:S01]  /*39a0*/  UIADD3 UR7, UPT, UPT, UR4, 0x1d0, URZ ;  /* 0x000001d004077890 */ /* 0x000fe2000fffe0ff */
[----:B------:R2:W-:Y:S05]  /*39b0*/  SYNCS.ARRIVE.TRANS64.RED.A1T0 RZ, [R2+URZ], RZ ;  /* 0x000000ff02ff79a7 */ /* 0x0005ea00081004ff */
[----:B------:R-:W-:Y:S01]  /*39c0*/  IMAD.U32 R6, RZ, RZ, UR7 ;  /* 0x00000007ff067e24 */ /* 0x000fe2000f8e00ff */
[----:B------:R-:W3:Y:S04]  /*39d0*/  SYNCS.PHASECHK.TRANS64.TRYWAIT P0, [UR4+0x1e0], R5 ;  /* 0x0001e005ff0075a7 */ /* 0x000ee80008001104 */
[----:B------:R-:W-:Y:S01]  /*39e0*/  PRMT R6, R0, 0x654, R6 ;  /* 0x0000065400067816 */ /* 0x000fe20000000006 */
[----:B--23--:R-:W-:Y:S06]  /*39f0*/  @!P0 BRA `(.L_x_73) ;  /* 0x0000004800308947 */ /* 0x00cfec0003800000 */
.L_x_184:
[----:B------:R-:W-:Y:S01]  /*3a00*/  ULEA UR8, UR5, UR6, 0x4 ;  /* 0x0000000605087291 */ /* 0x000fe2000f8e20ff */
[----:B------:R-:W-:Y:S01]  /*3a10*/  SEL R3, R6, R3, !P2 ;  /* 0x0000000306037207 */ /* 0x000fe20005000000 */
[----:B------:R-:W-:Y:S01]  /*3a20*/  UIADD3 UR9, UPT, UPT, UR4, 0x1d0, URZ ;  /* 0x000001d004097890 */ /* 0x000fe2000fffe0ff */
[----:B--2---:R-:W-:Y:S01]  /*3a30*/  LEA R2, R11, UR6, 0x3 ;  /* 0x000000060b027c11 */ /* 0x004fe2000f8e18ff */
[----:B------:R-:W-:Y:S01]  /*3a40*/  UIADD3 UR8, UPT, UPT, UR8, 0x260, URZ ;  /* 0x0000026008087890 */ /* 0x000fe2000fffe0ff */
[----:B------:R2:W-:Y:S01]  /*3a50*/  @!P2 SYNCS.ARRIVE.TRANS64.RED RZ, [R3+URZ], R4 ;  /* 0x0000000403ffa9a7 */ /* 0x0005e200080004ff */
[----:B------:R-:W-:Y:S01]  /*3a60*/  UIADD3 UR4, UPT, UPT, UR5, 0x1, URZ ;  /* 0x0000000105047890 */ /* 0x000fe2000fffe0ff */
[----:B------:R-:W-:-:S03]  /*3a70*/  VIADD R8, R8, 0x1 ;  /* 0x0000000108087836 */ /* 0x000fc60000000000 */
[----:B------:R-:W-:Y:S02]  /*3a80*/  UISETP.NE.AND UP0, UPT, UR4, 0x2, UPT ;  /* 0x000000020400788c */ /* 0x000fe4000bf05270 */
[----:B------:R-:W-:Y:S01]  /*3a90*/  ISETP.NE.AND P0, PT, R8, 0x2, PT ;  /* 0x000000020800780c */ /* 0x000fe20003f05270 */
[----:B------:R-:W-:Y:S06]  /*3aa0*/  UGETNEXTWORKID.BROADCAST [UR8], [UR9] ;  /* 0x00000000080073ca */ /* 0x000fec0008000100 */
[----:B------:R-:W-:Y:S02]  /*3ab0*/  USEL UR7, URZ, 0x1, UP0 ;  /* 0x00000001ff077887 */ /* 0x000fe40008000000 */
[----:B------:R-:W-:-:S04]  /*3ac0*/  USEL UR5, UR4, URZ, UP0 ;  /* 0x000000ff04057287 */ /* 0x000fc80008000000 */
[----:B------:R-:W-:Y:S02]  /*3ad0*/  LOP3.LUT R12, R12, UR7, RZ, 0x3c, !PT ;  /* 0x000000070c0c7c12 */ /* 0x000fe4000f8e3cff */
[----:B--2---:R-:W-:-:S04]  /*3ae0*/  SHF.L.U32 R4, R10, 0x1f, RZ ;  /* 0x0000001f0a047819 */ /* 0x004fc800000006ff */
[----:B------:R-:W2:Y:S02]  /*3af0*/  SYNCS.PHASECHK.TRANS64.TRYWAIT P1, [R2+URZ+0x1d0], R4 ;  /* 0x0001d004020075a7 */ /* 0x000ea400080211ff */
[----:B--2---:R-:W-:Y:S05]  /*3b00*/  @!P1 BRA `(.L_x_74) ;  /* 0x0000004800049947 */ /* 0x004fea0003800000 */
.L_x_185:
[C---:B--2---:R-:W-:Y:S01]  /*3b10*/  LEA R4, R11.reuse, UR6, 0x4 ;  /* 0x000000060b047c11 */ /* 0x044fe2000f8e20ff */
[----:B------:R-:W-:Y:S01]  /*3b20*/  VIADD R2, R2, 0x1e0 ;  /* 0x000001e002027836 */ /* 0x000fe20000000000 */
[----:B------:R-:W-:Y:S01]  /*3b30*/  SEL R8, R8, RZ, P0 ;  /* 0x000000ff08087207 */ /* 0x000fe20000000000 */
[----:B------:R-:W-:-:S03]  /*3b40*/  VIADD R11, R11, 0x1 ;  /* 0x000000010b0b7836 */ /* 0x000fc60000000000 */
[----:B------:R-:W2:Y:S01]  /*3b50*/  LDS.128 R4, [R4+0x260] ;  /* 0x0002600004047984 */ /* 0x000ea20000000c00 */
[----:B------:R-:W-:Y:S02]  /*3b60*/  PRMT R2, RZ, 0x654, R2 ;  /* 0x00000654ff027816 */ /* 0x000fe40000000002 */
[C---:B------:R-:W-:Y:S01]  /*3b70*/  ISETP.NE.AND P1, PT, R11.reuse, 0x2, PT ;  /* 0x000000020b00780c */ /* 0x040fe20003f25270 */
[----:B------:R-:W-:Y:S01]  /*3b80*/  @!PT LDS RZ, [RZ] ;  /* 0x00000000fffff984 */ /* 0x000fe20000000800 */
[----:B------:R-:W-:Y:S01]  /*3b90*/  @!PT LDS RZ, [RZ] ;  /* 0x00000000fffff984 */ /* 0x000fe20000000800 */
[----:B------:R-:W-:Y:S01]  /*3ba0*/  @!PT LDS RZ, [RZ] ;  /* 0x00000000fffff984 */ /* 0x000fe20000000800 */
[----:B------:R-:W-:Y:S01]  /*3bb0*/  @!PT LDS RZ, [RZ] ;  /* 0x00000000fffff984 */ /* 0x000fe20000000800 */
[----:B------:R3:W-:Y:S06]  /*3bc0*/  MEMBAR.ALL.CTA ;  /* 0x0000000000007992 */ /* 0x0007ec0000008000 */
[----:B---3--:R-:W3:Y:S01]  /*3bd0*/  FENCE.VIEW.ASYNC.S ;  /* 0x00000000000073c6 */ /* 0x008ee20000000000 */
[----:B------:R-:W-:Y:S01]  /*3be0*/  SEL R11, R11, RZ, P1 ;  /* 0x000000ff0b0b7207 */ /* 0x000fe20000800000 */
[----:B---3--:R3:W-:Y:S01]  /*3bf0*/  SYNCS.ARRIVE.TRANS64.RED.A1T0 RZ, [R2+URZ], RZ ;  /* 0x000000ff02ff79a7 */ /* 0x0087e200081004ff */
[----:B--2---:R-:W-:-:S02]  /*3c00*/  LOP3.LUT P3, RZ, R6, 0x1, RZ, 0xc0, !PT ;  /* 0x0000000106ff7812 */ /* 0x004fc4000786c0ff */
[----:B------:R-:W-:-:S04]  /*3c10*/  SEL R4, RZ, 0x1, P1 ;  /* 0x00000001ff047807 */ /* 0x000fc80000800000 */
[----:B------:R-:W-:Y:S02]  /*3c20*/  LOP3.LUT R10, R10, R4, RZ, 0x3c, !PT ;  /* 0x000000040a0a7212 */ /* 0x000fe400078e3cff */
[----:B---3--:R-:W-:-:S04]  /*3c30*/  SEL R2, RZ, 0x1, P0 ;  /* 0x00000001ff027807 */ /* 0x008fc80000000000 */
[----:B------:R-:W-:Y:S01]  /*3c40*/  LOP3.LUT R9, R9, R2, RZ, 0x3c, !PT ;  /* 0x0000000209097212 */ /* 0x000fe200078e3cff */
[----:B------:R-:W-:Y:S06]  /*3c50*/  @P3 BRA `(.L_x_75) ;  /* 0xfffffffc002c3947 */ /* 0x000fec000383ffff */
[----:B------:R-:W-:Y:S01]  /*3c60*/  ULEA UR4, UR5, UR6, 0x3 ;  /* 0x0000000605047291 */ /* 0x000fe2000f8e18ff */
[----:B------:R-:W-:-:S08]  /*3c70*/  SHF.L.U32 R2, R12, 0x1f, RZ ;  /* 0x0000001f0c027819 */ /* 0x000fd000000006ff */
[----:B------:R-:W2:Y:S02]  /*3c80*/  SYNCS.PHASECHK.TRANS64 P0, [UR4+0x1e0], R2 ;  /* 0x0001e002ff0075a7 */ /* 0x000ea40008001004 */
[----:B--2---:R-:W-:Y:S05]  /*3c90*/  @P0 BRA `(.L_x_76) ;  /* 0x0000000000080947 */ /* 0x004fea0003800000 */
[----:B------:R-:W2:Y:S02]  /*3ca0*/  SYNCS.PHASECHK.TRANS64.TRYWAIT P0, [UR4+0x1e0], R2 ;  /* 0x0001e002ff0075a7 */ /* 0x000ea40008001104 */
[----:B--2---:R-:W-:Y:S05]  /*3cb0*/  @!P0 BRA `(.L_x_77) ;  /* 0x0000004400ac8947 */ /* 0x004fea0003800000 */
.L_x_76:
[----:B------:R-:W-:-:S04]  /*3cc0*/  UIADD3 UR7, UPT, UPT, UR5, 0x1, URZ ;  /* 0x0000000105077890 */ /* 0x000fc8000fffe0ff */
[----:B------:R-:W-:-:S04]  /*3cd0*/  UISETP.NE.AND UP0, UPT, UR7, 0x2, UPT ;  /* 0x000000020700788c */ /* 0x000fc8000bf05270 */
[----:B------:R-:W-:Y:S02]  /*3ce0*/  USEL UR8, URZ, 0x1, UP0 ;  /* 0x00000001ff087887 */ /* 0x000fe40008000000 */
[----:B------:R-:W-:-:S04]  /*3cf0*/  USEL UR7, UR7, URZ, UP0 ;  /* 0x000000ff07077287 */ /* 0x000fc80008000000 */
[----:B------:R-:W-:Y:S01]  /*3d00*/  ULEA UR7, UR7, UR6, 0x3 ;  /* 0x0000000607077291 */ /* 0x000fe2000f8e18ff */
[----:B--2---:R-:W-:-:S04]  /*3d10*/  LOP3.LUT R2, R12, UR8, RZ, 0x3c, !PT ;  /* 0x000000080c027c12 */ /* 0x004fc8000f8e3cff */
[----:B------:R-:W-:-:S04]  /*3d20*/  SHF.L.U32 R0, R2, 0x1f, RZ ;  /* 0x0000001f02007819 */ /* 0x000fc800000006ff */
[----:B------:R-:W2:Y:S02]  /*3d30*/  SYNCS.PHASECHK.TRANS64 P0, [UR7+0x1e0], R0 ;  /* 0x0001e000ff0075a7 */ /* 0x000ea40008001007 */
[----:B-12---:R-:W-:Y:S05]  /*3d40*/  @P0 EXIT ;  /* 0x000000000000094d */ /* 0x006fea0003800000 */
[----:B------:R-:W-:Y:S02]  /*3d50*/  SHF.L.U32 R2, R2, 0x1f, RZ ;  /* 0x0000001f02027819 */ /* 0x000fe400000006ff */
[----:B------:R-:W-:-:S07]  /*3d60*/  MOV R0, UR7 ;  /* 0x0000000700007c02 */ /* 0x000fce0008000f00 */
.L_x_78:
[----:B-1----:R1:W2:Y:S02]  /*3d70*/  SYNCS.PHASECHK.TRANS64.TRYWAIT P0, [R0+URZ+0x1e0], R2 ;  /* 0x0001e002000075a7 */ /* 0x0022a400080011ff */
[----:B--2---:R-:W-:Y:S05]  /*3d80*/  @!P0 NANOSLEEP.SYNCS 0x989680 ;  /* 0x009896800000895d */ /* 0x004fea0003900000 */
[----:B------:R-:W2:Y:S02]  /*3d90*/  @!P0 SYNCS.PHASECHK.TRANS64 P0, [R0+URZ+0x1e0], R2 ;  /* 0x0001e002000085a7 */ /* 0x000ea400080010ff */
[----:B--2---:R-:W-:Y:S05]  /*3da0*/  @P0 EXIT ;  /* 0x000000000000094d */ /* 0x004fea0003800000 */
[----:B------:R-:W-:Y:S05]  /*3db0*/  BRA `(.L_x_78) ;  /* 0xfffffffc00ec7947 */ /* 0x000fea000383ffff */
.L_x_71:
[----:B------:R-:W-:Y:S05]  /*3dc0*/  BRA.U UP5, `(.L_x_79) ;  /* 0x0000000d059c7547 */ /* 0x000fea000b800000 */
[----:B------:R-:W-:Y:S01]  /*3dd0*/  UMOV UR4, 0x40 ;  /* 0x0000004000047882 */ /* 0x000fe20000000000 */
[----:B------:R-:W-:Y:S01]  /*3de0*/  NOP ;  /* 0x0000000000007918 */ /* 0x000fe20000000000 */
[----:B------:R-:W-:Y:S01]  /*3df0*/  ULEA UR5, UR48, UR4, 0x18 ;  /* 0x0000000430057291 */ /* 0x000fe2000f8ec0ff */
[----:B------:R-:W-:Y:S02]  /*3e00*/  UMOV UR6, 0x400 ;  /* 0x0000040000067882 */ /* 0x000fe40000000000 */
[----:B------:R-:W-:-:S06]  /*3e10*/  ULEA UR6, UR48, UR6, 0x18 ;  /* 0x0000000630067291 */ /* 0x000fcc000f8ec0ff */
[----:B------:R-:W2:Y:S02]  /*3e20*/  LDS.U8 R0, [UR5+0x1c] ;  /* 0x00001c05ff007984 */ /* 0x000ea40008000000 */
[----:B--2---:R-:W-:-:S13]  /*3e30*/  ISETP.NE.AND P0, PT, R0, RZ, PT ;  /* 0x000000ff0000720c */ /* 0x004fda0003f05270 */
[----:B------:R-:W-:Y:S05]  /*3e40*/  @P0 BRA `(.L_x_80) ;  /* 0x0000000000580947 */ /* 0x000fea0003800000 */
[----:B------:R-:W-:-:S13]  /*3e50*/  ELECT P0, URZ, PT ;  /* 0x0000000000ff782f */ /* 0x000fda0003800000 */
[----:B------:R-:W-:Y:S05]  /*3e60*/  @!P0 BRA `(.L_x_81) ;  /* 0x0000000000608947 */ /* 0x000fea0003800000 */
[----:B------:R-:W-:Y:S01]  /*3e70*/  UMOV UR4, 0x10 ;  /* 0x0000001000047882 */ /* 0x000fe20000000000 */
[----:B------:R-:W-:Y:S01]  /*3e80*/  HFMA2 R0, -RZ, RZ, 0, 5.9604644775390625e-08 ;  /* 0x00000001ff007431 */ /* 0x000fe200000001ff */
[----:B------:R-:W-:-:S03]  /*3e90*/  MOV R3, 0xffff ;  /* 0x0000ffff00037802 */ /* 0x000fc60000000f00 */
[----:B------:R-:W-:Y:S04]  /*3ea0*/  DEPBAR.LE SB2, 0x36 ;  /* 0x0000ad800000791a */ /* 0x000fe80000000000 */
[----:B------:R-:W2:Y:S02]  /*3eb0*/  UTCATOMSWS.FIND_AND_SET.ALIGN UP0, UR4, UR4 ;  /* 0x00000004000475e3 */ /* 0x000ea40008000800 */
[----:B--2---:R-:W-:Y:S01]  /*3ec0*/  MOV R4, UR4 ;  /* 0x0000000400047c02 */ /* 0x004fe20008000f00 */
[----:B------:R-:W-:Y:S06]  /*3ed0*/  BRA.U UP0, `(.L_x_82) ;  /* 0x0000000100187547 */ /* 0x000fec000b800000 */
.L_x_83:
[----:B------:R-:W-:Y:S05]  /*3ee0*/  NANOSLEEP 0x64 ;  /* 0x000000640000795d */ /* 0x000fea0003800000 */
[----:B------:R-:W-:-:S05]  /*3ef0*/  UMOV UR4, 0x10 ;  /* 0x0000001000047882 */ /* 0x000fca0000000000 */
[----:B------:R-:W-:Y:S04]  /*3f00*/  DEPBAR.LE SB2, 0x36 ;  /* 0x0000ad800000791a */ /* 0x000fe80000000000 */
[----:B------:R-:W2:Y:S02]  /*3f10*/  UTCATOMSWS.FIND_AND_SET.ALIGN UP0, UR4, UR4 ;  /* 0x00000004000475e3 */ /* 0x000ea40008000800 */
[----:B--2---:R-:W-:Y:S01]  /*3f20*/  MOV R4, UR4 ;  /* 0x0000000400047c02 */ /* 0x004fe20008000f00 */
[----:B------:R-:W-:Y:S05]  /*3f30*/  BRA.U !UP0, `(.L_x_83) ;  /* 0xfffffffd08e87547 */ /* 0x000fea000b83ffff */
.L_x_82:
[-C--:B------:R-:W-:Y:S02]  /*3f40*/  SHF.L.U32 R3, R3, R4.reuse, RZ ;  /* 0x0000000403037219 */ /* 0x080fe400000006ff */
[----:B------:R-:W-:Y:S01]  /*3f50*/  SHF.L.U32 R0, R0, R4, RZ ;  /* 0x0000000400007219 */ /* 0x000fe200000006ff */
[----:B------:R-:W-:Y:S02]  /*3f60*/  IMAD.SHL.U32 R4, R4, 0x20, RZ ;  /* 0x0000002004047824 */ /* 0x000fe400078e00ff */
[----:B------:R2:W-:Y:S04]  /*3f70*/  ATOMS.OR RZ, [UR5+0x14], R3 ;  /* 0x00001403ffff798c */ /* 0x0005e8000b000005 */
[----:B------:R2:W-:Y:S04]  /*3f80*/  ATOMS.OR RZ, [UR5+0x18], R0 ;  /* 0x00001800ffff798c */ /* 0x0005e8000b000005 */
[----:B------:R2:W-:Y:S01]  /*3f90*/  STS [UR6+0x280], R4 ;  /* 0x00028004ff007988 */ /* 0x0005e20008000806 */
[----:B------:R-:W-:Y:S05]  /*3fa0*/  BRA `(.L_x_81) ;  /* 0x0000000000107947 */ /* 0x000fea0003800000 */
.L_x_80:
[----:B------:R-:W-:Y:S02]  /*3fb0*/  MOV R0, 0xffffffff ;  /* 0xffffffff00007802 */ /* 0x000fe40000000f00 */
[----:B------:R-:W-:-:S03]  /*3fc0*/  MOV R4, 0x3ff0 ;  /* 0x00003ff000047802 */ /* 0x000fc60000000f00 */
[----:B------:R2:W-:Y:S04]  /*3fd0*/  STS [UR6+0x280], R0 ;  /* 0x00028000ff007988 */ /* 0x0005e80008000806 */
[----:B-12--5:R-:W-:Y:S05]  /*3fe0*/  CALL.REL.NOINC `($__internal_1_$__cuda_sm10x_tcgen05_guardrail_trap_phase_invalid_during_alloc) ;  /* 0x00000048002c7944 */ /* 0x026fea0003c00000 */
.L_x_81:
[----:B------:R-:W-:Y:S05]  /*3ff0*/  WARPSYNC.ALL ;  /* 0x0000000000007948 */ /* 0x000fea0003800000 */
[----:B------:R-:W3:Y:S01]  /*4000*/  S2UR UR4, SR_CgaCtaId ;  /* 0x00000000000479c3 */ /* 0x000ee20000008800 */
[----:B------:R-:W-:Y:S01]  /*4010*/  UMOV UR17, 0x400 ;  /* 0x0000040000117882 */ /* 0x000fe20000000000 */
[----:B------:R-:W-:-:S06]  /*4020*/  NOP ;  /* 0x0000000000007918 */ /* 0x000fcc0000000000 */
[----:B------:R-:W-:Y:S06]  /*4030*/  BAR.ARV 0x6, 0xa0 ;  /* 0x0182800000007b1d */ /* 0x000fec0000002000 */
[----:B------:R-:W4:Y:S01]  /*4040*/  LDCU UR5, c[0x0][0x38c] ;  /* 0x00007180ff0577ac */ /* 0x000f220008000800 */
[----:B------:R-:W-:Y:S01]  /*4050*/  LOP3.LUT R2, R2, 0xffff, RZ, 0xc0, !PT ;  /* 0x0000ffff02027812 */ /* 0x000fe200078ec0ff */
[----:B------:R-:W-:Y:S01]  /*4060*/  IMAD.MOV.U32 R11, RZ, RZ, 0x1 ;  /* 0x00000001ff0b7424 */ /* 0x000fe200078e00ff */
[----:B------:R-:W-:Y:S01]  /*4070*/  CS2R R8, SRZ ;  /* 0x0000000000087805 */ /* 0x000fe2000001ff00 */
[----:B------:R-:W1:Y:S01]  /*4080*/  LDCU UR8, c[0x0][0x38c] ;  /* 0x00007180ff0877ac */ /* 0x000e620008000800 */
[----:B------:R-:W-:Y:S01]  /*4090*/  R2UR UR19, R2 ;  /* 0x00000000021372ca */ /* 0x000fe200000e0000 */
[----:B------:R-:W-:Y:S01]  /*40a0*/  IMAD.MOV.U32 R10, RZ, RZ, RZ ;  /* 0x000000ffff0a7224 */ /* 0x000fe200078e00ff */
[----:B------:R-:W-:Y:S01]  /*40b0*/  UMOV UR22, URZ ;  /* 0x000000ff00167c82 */ /* 0x000fe20008000000 */
[----:B------:R-:W-:Y:S01]  /*40c0*/  UMOV UR14, URZ ;  /* 0x000000ff000e7c82 */ /* 0x000fe20008000000 */
[----:B---3--:R-:W-:Y:S01]  /*40d0*/  ULEA UR17, UR4, UR17, 0x18 ;  /* 0x0000001104117291 */ /* 0x008fe2000f8ec0ff */
[----:B------:R-:W-:Y:S01]  /*40e0*/  UMOV UR26, 0x0 ;  /* 0x00000000001a7882 */ /* 0x000fe20000000000 */
[----:B------:R-:W-:-:S02]  /*40f0*/  UMOV UR27, 0x4100010 ;  /* 0x04100010001b7882 */ /* 0x000fc40000000000 */
[----:B------:R-:W-:Y:S02]  /*4100*/  UIADD3 UR6, UPT, UPT, UR17, 0x2600, URZ ;  /* 0x0000260011067890 */ /* 0x000fe4000fffe0ff */
[----:B------:R-:W-:Y:S02]  /*4110*/  UIADD3 UR7, UPT, UPT, UR17, 0x1d600, URZ ;  /* 0x0001d60011077890 */ /* 0x000fe4000fffe0ff */
[----:B----4-:R-:W-:Y:S01]  /*4120*/  UIADD3 UR5, UPT, UPT, UR5, 0x3f, URZ ;  /* 0x0000003f05057890 */ /* 0x010fe2000fffe0ff */
[----:B--2---:R-:W2:Y:S01]  /*4130*/  LDS R0, [UR17+0x280] ;  /* 0x00028011ff007984 */ /* 0x004ea20008000800 */
[----:B------:R-:W-:Y:S02]  /*4140*/  USHF.R.U32.HI UR6, URZ, 0x4, UR6 ;  /* 0x00000004ff067899 */ /* 0x000fe40008011606 */
[----:B------:R-:W-:Y:S02]  /*4150*/  USHF.R.S32.HI UR4, URZ, 0x1f, UR5 ;  /* 0x0000001fff047899 */ /* 0x000fe40008011405 */
[----:B------:R-:W-:-:S02]  /*4160*/  ULOP3.LUT UR6, UR6, 0x3fff, URZ, 0xc0, !UPT ;  /* 0x00003fff06067892 */ /* 0x000fc4000f8ec0ff */
[----:B------:R-:W-:Y:S02]  /*4170*/  ULEA.HI UR4, UR4, UR5, URZ, 0x6 ;  /* 0x0000000504047291 */ /* 0x000fe4000f8f30ff */
[----:B------:R-:W-:Y:S02]  /*4180*/  USHF.R.U32.HI UR5, URZ, 0x4, UR7 ;  /* 0x00000004ff057899 */ /* 0x000fe40008011607 */
[----:B------:R-:W-:Y:S02]  /*4190*/  USHF.R.S32.HI UR28, URZ, 0x6, UR4 ;  /* 0x00000006ff1c7899 */ /* 0x000fe40008011404 */
[----:B------:R-:W-:Y:S02]  /*41a0*/  ULOP3.LUT UR5, UR5, 0x3fff, URZ, 0xc0, !UPT ;  /* 0x00003fff05057892 */ /* 0x000fe4000f8ec0ff */
[----:B------:R-:W-:Y:S02]  /*41b0*/  UISETP.LT.AND UP0, UPT, UR28, 0x1, UPT ;  /* 0x000000011c00788c */ /* 0x000fe4000bf01270 */
[----:B------:R-:W-:-:S02]  /*41c0*/  ULOP3.LUT UR20, UR6, 0x10000, URZ, 0xfc, !UPT ;  /* 0x0001000006147892 */ /* 0x000fc4000f8efcff */
[----:B------:R-:W-:Y:S02]  /*41d0*/  USEL UR29, UR28, 0x1, !UP0 ;  /* 0x000000011c1d7887 */ /* 0x000fe4000c000000 */
[----:B------:R-:W-:Y:S02]  /*41e0*/  ULOP3.LUT UR21, UR5, 0x10000, URZ, 0xfc, !UPT ;  /* 0x0001000005157892 */ /* 0x000fe4000f8efcff */
[----:B------:R-:W-:Y:S02]  /*41f0*/  UIADD3 UR29, UPT, UPT, -UR29, URZ, URZ ;  /* 0x000000ff1d1d7290 */ /* 0x000fe4000fffe1ff */
[----:B-1----:R-:W-:Y:S01]  /*4200*/  UISETP.GE.AND UP4, UPT, UR8, 0x1, UPT ;  /* 0x000000010800788c */ /* 0x002fe2000bf86270 */
[----:B------:R-:W-:Y:S01]  /*4210*/  UMOV UR24, 0x0 ;  /* 0x0000000000187882 */ /* 0x000fe20000000000 */
[----:B------:R-:W-:Y:S01]  /*4220*/  UMOV UR25, 0x4100010 ;  /* 0x0410001000197882 */ /* 0x000fe20000000000 */
[----:B--2---:R-:W-:-:S15]  /*4230*/  R2UR UR30, R0 ;  /* 0x00000000001e72ca */ /* 0x004fde00000e0000 */
.L_x_90:
[----:B------:R-:W-:Y:S02]  /*4240*/  LEA R0, R10, UR17, 0x3 ;  /* 0x000000110a007c11 */ /* 0x000fe4000f8e18ff */
[----:B------:R-:W-:Y:S02]  /*4250*/  SHF.L.U32 R2, R9, 0x1f, RZ ;  /* 0x0000001f09027819 */ /* 0x000fe400000006ff */
[----:B------:R-:W-:Y:S01]  /*4260*/  PLOP3.LUT P0, PT, PT, PT, UP4, 0x80, 0x8 ;  /* 0x000000000008781c */ /* 0x000fe20003f0f048 */
[----:B------:R-:W-:Y:S01]  /*4270*/  VIADD R3, R0, 0x1e0 ;  /* 0x000001e000037836 */ /* 0x000fe20000000000 */
[----:B-1----:R-:W1:Y:S02]  /*4280*/  SYNCS.PHASECHK.TRANS64.TRYWAIT P1, [R0+URZ+0x1d0], R2 ;  /* 0x0001d002000075a7 */ /* 0x002e6400080211ff */
[----:B-1-3--:R-:W-:Y:S09]  /*4290*/  @!P1 BRA `(.L_x_84) ;  /* 0x00000040004c9947 */ /* 0x00aff20003800000 */
.L_x_187:
[----:B------:R-:W-:Y:S01]  /*42a0*/  LEA R4, R10, UR17, 0x4 ;  /* 0x000000110a047c11 */ /* 0x000fe2000f8e20ff */
[----:B------:R-:W-:Y:S01]  /*42b0*/  @UP4 ULEA UR4, UR14, UR17, 0x3 ;  /* 0x000000110e044291 */ /* 0x000fe2000f8e18ff */
[----:B------:R-:W-:Y:S01]  /*42c0*/  PLOP3.LUT P2, PT, PT, PT, PT, 0x80, 0x8 ;  /* 0x000000000008781c */ /* 0x000fe20003f4f070 */
[----:B------:R-:W-:Y:S01]  /*42d0*/  ULEA UR23, UR22, UR17, 0x3 ;  /* 0x0000001116177291 */ /* 0x000fe2000f8e18ff */
[----:B------:R-:W-:Y:S02]  /*42e0*/  PRMT R3, RZ, 0x654, R3 ;  /* 0x00000654ff037816 */ /* 0x000fe40000000003 */
[----:B------:R-:W2:Y:S01]  /*42f0*/  LDS.128 R4, [R4+0x260] ;  /* 0x0002600004047984 */ /* 0x000ea20000000c00 */
[----:B-1----:R-:W-:Y:S02]  /*4300*/  @P0 SHF.L.U32 R2, R8, 0x1f, RZ ;  /* 0x0000001f08020819 */ /* 0x002fe400000006ff */
[----:B------:R-:W-:Y:S01]  /*4310*/  SHF.L.U32 R0, R11, 0x1f, RZ ;  /* 0x0000001f0b007819 */ /* 0x000fe200000006ff */
[----:B------:R-:W-:Y:S01]  /*4320*/  @!PT LDS RZ, [RZ] ;  /* 0x00000000fffff984 */ /* 0x000fe20000000800 */
[----:B------:R-:W-:Y:S01]  /*4330*/  @!PT LDS RZ, [RZ] ;  /* 0x00000000fffff984 */ /* 0x000fe20000000800 */
[----:B------:R-:W-:Y:S01]  /*4340*/  @!PT LDS RZ, [RZ] ;  /* 0x00000000fffff984 */ /* 0x000fe20000000800 */
[----:B------:R-:W-:Y:S01]  /*4350*/  @!PT LDS RZ, [RZ] ;  /* 0x00000000fffff984 */ /* 0x000fe20000000800 */
[----:B------:R1:W-:Y:S06]  /*4360*/  MEMBAR.ALL.CTA ;  /* 0x0000000000007992 */ /* 0x0003ec0000008000 */
[----:B-1----:R-:W1:Y:S02]  /*4370*/  FENCE.VIEW.ASYNC.S ;  /* 0x00000000000073c6 */ /* 0x002e640000000000 */
[----:B-1----:R1:W-:Y:S01]  /*4380*/  SYNCS.ARRIVE.TRANS64.RED.A1T0 RZ, [R3+URZ], RZ ;  /* 0x000000ff03ff79a7 */ /* 0x0023e200081004ff */
[----:B------:R1:W3:Y:S01]  /*4390*/  @P0 SYNCS.PHASECHK.TRANS64.TRYWAIT P2, [UR4], R2 ;  /* 0x00000002ff0005a7 */ /* 0x0002e20008041104 */
[----:B------:R-:W-:Y:S01]  /*43a0*/  ULEA.HI UR4, UR22, UR22, URZ, 0x1 ;  /* 0x0000001616047291 */ /* 0x000fe2000f8f08ff */
[----:B--2---:R-:W-:-:S03]  /*43b0*/  LOP3.LUT P1, RZ, R6, 0x1, RZ, 0xc0, !PT ;  /* 0x0000000106ff7812 */ /* 0x004fc6000782c0ff */
[----:B------:R-:W-:Y:S02]  /*43c0*/  USHF.L.U32 UR18, UR4, 0x5, URZ ;  /* 0x0000000504127899 */ /* 0x000fe400080006ff */
[----:B------:R-:W-:Y:S02]  /*43d0*/  ULOP3.LUT UR4, UR4, 0xffe, URZ, 0xc0, !UPT ;  /* 0x00000ffe04047892 */ /* 0x000fe4000f8ec0ff */
[----:B------:R-:W-:Y:S02]  /*43e0*/  ULOP3.LUT UR18, UR18, 0xffffffc0, URZ, 0xc0, !UPT ;  /* 0xffffffc012127892 */ /* 0x000fe4000f8ec0ff */
[----:B------:R-:W-:Y:S02]  /*43f0*/  UIADD3 UR4, UPT, UPT, -UR4, UR22, URZ ;  /* 0x0000001604047290 */ /* 0x000fe4000fffe1ff */
[----:B------:R-:W-:Y:S01]  /*4400*/  UIADD3 UR18, UPT, UPT, UR30, UR18, URZ ;  /* 0x000000121e127290 */ /* 0x000fe2000fffe0ff */
[----:B------:R-:W2:Y:S03]  /*4410*/  SYNCS.PHASECHK.TRANS64.TRYWAIT P0, [UR23+0x210], R0 ;  /* 0x00021000ff0075a7 */ /* 0x000ea60008001117 */
[----:B------:R-:W-:Y:S01]  /*4420*/  ULEA UR18, UR4, UR18, 0x14 ;  /* 0x0000001204127291 */ /* 0x000fe2000f8ea0ff */
[----:B-123--:R-:W-:Y:S11]  /*4430*/  @!P0 BRA `(.L_x_85) ;  /* 0x0000003c00f88947 */ /* 0x00eff60003800000 */
.L_x_189:
[----:B------:R-:W-:Y:S01]  /*4440*/  IADD3 R10, PT, PT, R10, 0x1, RZ ;  /* 0x000000010a0a7810 */ /* 0x000fe20007ffe0ff */
[----:B------:R-:W-:Y:S06]  /*4450*/  BRA.U !UP4, `(.L_x_86) ;  /* 0x000000010c987547 */ /* 0x000fec000b800000 */
[----:B------:R-:W-:Y:S01]  /*4460*/  UPLOP3.LUT UP2, UPT, UPT, UPT, UPT, 0x40, 0x4 ;  /* 0x000000000004789c */ /* 0x000fe20003f4e870 */
[----:B------:R-:W-:Y:S01]  /*4470*/  UMOV UR16, UR29 ;  /* 0x0000001d00107c82 */ /* 0x000fe20008000000 */
[----:B------:R-:W-:Y:S01]  /*4480*/  UMOV UR15, UR28 ;  /* 0x0000001c000f7c82 */ /* 0x000fe20008000000 */
[----:B------:R-:W-:-:S08]  /*4490*/  UMOV UR6, UR14 ;  /* 0x0000000e00067c82 */ /* 0x000fd00008000000 */
.L_x_89:
[----:B------:R-:W-:Y:S02]  /*44a0*/  UIADD3 UR16, UPT, UPT, UR16, 0x1, URZ ;  /* 0x0000000110107890 */ /* 0x000fe4000fffe0ff */
[----:B--2---:R-:W-:Y:S02]  /*44b0*/  ULEA UR5, UR6, UR17, 0x3 ;  /* 0x0000001106057291 */ /* 0x004fe4000f8e18ff */
[----:B------:R-:W-:Y:S01]  /*44c0*/  UISETP.NE.AND UP3, UPT, UR16, URZ, UPT ;  /* 0x000000ff1000728c */ /* 0x000fe2000bf65270 */
[----:B---3--:R-:W-:Y:S10]  /*44d0*/  @P2 BRA `(.L_x_87) ;  /* 0x00000000000c2947 */ /* 0x008ff40003800000 */
[----:B-1----:R-:W-:Y:S04]  /*44e0*/  SHF.L.U32 R2, R8, 0x1f, RZ ;  /* 0x0000001f08027819 */ /* 0x002fe800000006ff */
[----:B------:R-:W1:Y:S02]  /*44f0*/  SYNCS.PHASECHK.TRANS64.TRYWAIT P0, [UR5], R2 ;  /* 0x00000002ff0075a7 */ /* 0x000e640008001105 */
[----:B-1----:R-:W-:Y:S05]  /*4500*/  @!P0 BRA `(.L_x_88) ;  /* 0x0000003c00dc8947 */ /* 0x002fea0003800000 */
.L_x_87:
[----:B------:R-:W-:Y:S01]  /*4510*/  UISETP.NE.AND UP0, UPT, UR15, 0x1, UPT ;  /* 0x000000010f00788c */ /* 0x000fe2000bf05270 */
[----:B------:R-:W-:Y:S01]  /*4520*/  PLOP3.LUT P2, PT, PT, PT, PT, 0x80, 0x8 ;  /* 0x000000000008781c */ /* 0x000fe20003f4f070 */
[----:B------:R-:W-:Y:S02]  /*4530*/  UIADD3 UR4, UPT, UPT, UR6, 0x1, URZ ;  /* 0x0000000106047890 */ /* 0x000fe4000fffe0ff */
[----:B------:R-:W-:Y:S02]  /*4540*/  ULEA UR12, UR6, UR21, 0x8 ;  /* 0x00000015060c7291 */ /* 0x000fe4000f8e40ff */
[----:B------:R-:W-:Y:S01]  /*4550*/  UISETP.NE.AND UP1, UPT, UR4, 0x1b, UPT ;  /* 0x0000001b0400788c */ /* 0x000fe2000bf25270 */
[----:B------:R-:W-:Y:S01]  /*4560*/  PLOP3.LUT P0, PT, PT, PT, UP0, 0x80, 0x8 ;  /* 0x000000000008781c */ /* 0x000fe20003f0f008 */
[----:B------:R-:W-:Y:S02]  /*4570*/  UIADD3 UR10, UPT, UPT, UR12, 0x2, URZ ;  /* 0x000000020c0a7890 */ /* 0x000fe4000fffe0ff */
[----:B------:R-:W-:Y:S02]  /*4580*/  USEL UR7, URZ, 0x1, UP1 ;  /* 0x00000001ff077887 */ /* 0x000fe40008800000 */
[----:B------:R-:W-:Y:S02]  /*4590*/  USEL UR14, UR4, URZ, UP1 ;  /* 0x000000ff040e7287 */ /* 0x000fe40008800000 */
[----:B------:R-:W-:Y:S02]  /*45a0*/  UIADD3 UR15, UPT, UPT, UR15, -0x1, URZ ;  /* 0xffffffff0f0f7890 */ /* 0x000fe4000fffe0ff */
[----:B------:R-:W-:Y:S01]  /*45b0*/  @UP0 ULEA UR4, UR14, UR17, 0x3 ;  /* 0x000000110e040291 */ /* 0x000fe2000f8e18ff */
[----:B------:R-:W-:Y:S01]  /*45c0*/  LOP3.LUT R8, R8, UR7, RZ, 0x3c, !PT ;  /* 0x0000000708087c12 */ /* 0x000fe2000f8e3cff */
[----:B------:R-:W-:Y:S01]  /*45d0*/  UIADD3 UR7, UPT, UPT, UR5, 0xd8, URZ ;  /* 0x000000d805077890 */ /* 0x000fe2000fffe0ff */
[----:B------:R-:W-:Y:S02]  /*45e0*/  UMOV UR13, 0x80004020 ;  /* 0x80004020000d7882 */ /* 0x000fe40000000000 */
[----:B-1----:R-:W-:Y:S01]  /*45f0*/  @P0 SHF.L.U32 R0, R8, 0x1f, RZ ;  /* 0x0000001f08000819 */ /* 0x002fe200000006ff */
[----:B------:R-:W-:Y:S01]  /*4600*/  UMOV UR5, 0x80004020 ;  /* 0x8000402000057882 */ /* 0x000fe20000000000 */
[----:B------:R-:W-:Y:S01]  /*4610*/  UMOV UR11, 0x80004020 ;  /* 0x80004020000b7882 */ /* 0x000fe20000000000 */
[----:B------:R-:W-:Y:S01]  /*4620*/  UMOV UR9, 0x80004020 ;  /* 0x8000402000097882 */ /* 0x000fe20000000000 */
[----:B------:R2:W3:Y:S01]  /*4630*/  @P0 SYNCS.PHASECHK.TRANS64.TRYWAIT P2, [UR4], R0 ;  /* 0x00000000ff0005a7 */ /* 0x0004e20008041104 */
[----:B------:R-:W-:Y:S03]  /*4640*/  ULEA UR4, UR6, UR20, 0x8 ;  /* 0x0000001406047291 */ /* 0x000fe6000f8e40ff */
[----:B------:R-:W-:Y:S01]  /*4650*/  UMOV UR6, UR14 ;  /* 0x0000000e00067c82 */ /* 0x000fe20008000000 */
[----:B------:R-:W-:Y:S05]  /*4660*/  UIADD3 UR8, UPT, UPT, UR4, 0x2, URZ ;  /* 0x0000000204087890 */ /* 0x000fea000fffe0ff */
[----:B------:R2:W-:Y:S01]  /*4670*/  UTCQMMA gdesc[UR4], gdesc[UR12], tmem[UR18], tmem[UR26], idesc[UR27], UP2 ;  /* 0x00ff1a0c040075ea */ /* 0x0005e20009000312 */
[----:B------:R-:W-:Y:S03]  /*4680*/  UPLOP3.LUT UP2, UPT, UPT, UPT, UPT, 0x80, 0x8 ;  /* 0x000000000008789c */ /* 0x000fe60003f4f070 */
[----:B------:R2:W-:Y:S01]  /*4690*/  UTCQMMA gdesc[UR8], gdesc[UR10], tmem[UR18], tmem[UR24], idesc[UR25], UPT ;  /* 0x00ff180a080075ea */ /* 0x0005e2000b800312 */
[----:B------:R2:W-:Y:S01]  /*46a0*/  UTCBAR.MULTICAST [UR7], URZ, UR19 ;  /* 0x000000ff070073e9 */ /* 0x0005e20008000813 */
[----:B------:R-:W-:Y:S06]  /*46b0*/  BRA.U UP3, `(.L_x_89) ;  /* 0xfffffffd03787547 */ /* 0x000fec000b83ffff */
.L_x_86:
[----:B--2---:R-:W-:Y:S01]  /*46c0*/  UIADD3 UR4, UPT, UPT, UR22, 0x1, URZ ;  /* 0x0000000116047890 */ /* 0x004fe2000fffe0ff */
[C---:B------:R-:W-:Y:S01]  /*46d0*/  ISETP.NE.AND P0, PT, R10.reuse, 0x2, PT ;  /* 0x000000020a00780c */ /* 0x040fe20003f05270 */
[----:B------:R-:W-:Y:S02]  /*46e0*/  UIADD3 UR5, UPT, UPT, UR23, 0x1f0, URZ ;  /* 0x000001f017057890 */ /* 0x000fe4000fffe0ff */
[----:B------:R-:W-:Y:S01]  /*46f0*/  UISETP.NE.AND UP0, UPT, UR4, 0x4, UPT ;  /* 0x000000040400788c */ /* 0x000fe2000bf05270 */
[----:B-1----:R-:W-:Y:S02]  /*4700*/  SEL R0, RZ, 0x1, P0 ;  /* 0x00000001ff007807 */ /* 0x002fe40000000000 */
[----:B------:R-:W-:Y:S01]  /*4710*/  SEL R10, R10, RZ, P0 ;  /* 0x000000ff0a0a7207 */ /* 0x000fe20000000000 */
[----:B------:R-:W-:Y:S01]  /*4720*/  USEL UR6, URZ, 0x1, UP0 ;  /* 0x00000001ff067887 */ /* 0x000fe20008000000 */
[----:B------:R-:W-:Y:S01]  /*4730*/  LOP3.LUT R9, R9, R0, RZ, 0x3c, !PT ;  /* 0x0000000009097212 */ /* 0x000fe200078e3cff */
[----:B------:R-:W-:Y:S01]  /*4740*/  USEL UR22, UR4, URZ, UP0 ;  /* 0x000000ff04167287 */ /* 0x000fe20008000000 */
[----:B------:R1:W-:Y:S03]  /*4750*/  UTCBAR [UR5], URZ ;  /* 0x000000ff050073e9 */ /* 0x0003e600080000ff */
[----:B------:R-:W-:Y:S01]  /*4760*/  LOP3.LUT R11, R11, UR6, RZ, 0x3c, !PT ;  /* 0x000000060b0b7c12 */ /* 0x000fe2000f8e3cff */
[----:B------:R-:W-:Y:S07]  /*4770*/  @P1 BRA `(.L_x_90) ;  /* 0xfffffff800b01947 */ /* 0x000fee000383ffff */
[----:B------:R-:W2:Y:S01]  /*4780*/  S2UR UR8, SR_CgaCtaId ;  /* 0x00000000000879c3 */ /* 0x000ea20000008800 */
[----:B------:R-:W-:Y:S01]  /*4790*/  ELECT P0, URZ, PT ;  /* 0x0000000000ff782f */ /* 0x000fe20003800000 */
[----:B------:R-:W-:Y:S01]  /*47a0*/  IMAD.MOV.U32 R0, RZ, RZ, 0x1 ;  /* 0x00000001ff007424 */ /* 0x000fe200078e00ff */
[----:B------:R-:W-:Y:S01]  /*47b0*/  UIADD3 UR17, UPT, UPT, UR17, 0x210, URZ ;  /* 0x0000021011117890 */ /* 0x000fe2000fffe0ff */
[----:B------:R-:W-:Y:S01]  /*47c0*/  SHF.L.U32 R2, R11, 0x1f, RZ ;  /* 0x0000001f0b027819 */ /* 0x000fe200000006ff */
[----:B------:R-:W-:-:S03]  /*47d0*/  UMOV UR4, 0x40 ;  /* 0x0000004000047882 */ /* 0x000fc60000000000 */
[----:B------:R-:W-:Y:S01]  /*47e0*/  UVIRTCOUNT.DEALLOC.SMPOOL 0x80 ;  /* 0x000000800000784c */ /* 0x000fe20000000000 */
[----:B--2---:R-:W-:Y:S02]  /*47f0*/  ULEA UR8, UR8, UR4, 0x18 ;  /* 0x0000000408087291 */ /* 0x004fe4000f8ec0ff */
[----:B------:R-:W-:-:S07]  /*4800*/  ULEA UR4, UR22, UR17, 0x3 ;  /* 0x0000001116047291 */ /* 0x000fce000f8e18ff */
[----:B------:R2:W-:Y:S02]  /*4810*/  @P0 STS.U8 [UR8+0x1c], R0 ;  /* 0x00001c00ff000988 */ /* 0x0005e40008000008 */
[----:B------:R-:W4:Y:S02]  /*4820*/  SYNCS.PHASECHK.TRANS64.TRYWAIT P0, [UR4], R2 ;  /* 0x00000002ff0075a7 */ /* 0x000f240008001104 */
[----:B--2-4-:R-:W-:Y:S05]  /*4830*/  @!P0 BRA `(.L_x_91) ;  /* 0x0000003c00288947 */ /* 0x014fea0003800000 */
.L_x_192:
[----:B------:R-:W-:-:S04]  /*4840*/  UIADD3 UR4, UPT, UPT, UR22, 0x1, URZ ;  /* 0x0000000116047890 */ /* 0x000fc8000fffe0ff */
[----:B------:R-:W-:-:S04]  /*4850*/  UISETP.NE.AND UP0, UPT, UR4, 0x4, UPT ;  /* 0x000000040400788c */ /* 0x000fc8000bf05270 */
[----:B------:R-:W-:Y:S02]  /*4860*/  USEL UR6, URZ, 0x1, UP0 ;  /* 0x00000001ff067887 */ /* 0x000fe40008000000 */
[----:B------:R-:W-:-:S04]  /*4870*/  USEL UR4, UR4, URZ, UP0 ;  /* 0x000000ff04047287 */ /* 0x000fc80008000000 */
[----:B-1----:R-:W-:Y:S01]  /*4880*/  ULEA UR5, UR4, UR17, 0x3 ;  /* 0x0000001104057291 */ /* 0x002fe2000f8e18ff */
[----:B--2---:R-:W-:-:S04]  /*4890*/  LOP3.LUT R2, R11, UR6, RZ, 0x3c, !PT ;  /* 0x000000060b027c12 */ /* 0x004fc8000f8e3cff */
[----:B------:R-:W-:-:S04]  /*48a0*/  SHF.L.U32 R3, R2, 0x1f, RZ ;  /* 0x0000001f02037819 */ /* 0x000fc800000006ff */
[----:B------:R-:W1:Y:S02]  /*48b0*/  SYNCS.PHASECHK.TRANS64.TRYWAIT P0, [UR5], R3 ;  /* 0x00000003ff0075a7 */ /* 0x000e640008001105 */
[----:B-1----:R-:W-:Y:S05]  /*48c0*/  @!P0 BRA `(.L_x_92) ;  /* 0x0000003c001c8947 */ /* 0x002fea0003800000 */
.L_x_194:
        /* <DEDUP_REMOVED lines=9> */
.L_x_196:
[----:B------:R-:W-:-:S04]  /*4960*/  UIADD3 UR4, UPT, UPT, UR4, 0x1, URZ ;  /* 0x0000000104047890 */ /* 0x000fc8000fffe0ff */
[----:B------:R-:W-:-:S04]  /*4970*/  UISETP.NE.AND UP0, UPT, UR4, 0x4, UPT ;  /* 0x000000040400788c */ /* 0x000fc8000bf05270 */
[----:B------:R-:W-:Y:S02]  /*4980*/  USEL UR5, URZ, 0x1, UP0 ;  /* 0x00000001ff057887 */ /* 0x000fe40008000000 */
[----:B------:R-:W-:-:S04]  /*4990*/  USEL UR4, UR4, URZ, UP0 ;  /* 0x000000ff04047287 */ /* 0x000fc80008000000 */
[----:B------:R-:W-:Y:S01]  /*49a0*/  ULEA UR4, UR4, UR17, 0x3 ;  /* 0x0000001104047291 */ /* 0x000fe2000f8e18ff */
[----:B------:R-:W-:-:S04]  /*49b0*/  LOP3.LUT R2, R2, UR5, RZ, 0x3c, !PT ;  /* 0x0000000502027c12 */ /* 0x000fc8000f8e3cff */
[----:B------:R-:W-:-:S04]  /*49c0*/  SHF.L.U32 R2, R2, 0x1f, RZ ;  /* 0x0000001f02027819 */ /* 0x000fc800000006ff */
[----:B------:R-:W2:Y:S02]  /*49d0*/  SYNCS.PHASECHK.TRANS64.TRYWAIT P0, [UR4], R2 ;  /* 0x00000002ff0075a7 */ /* 0x000ea40008001104 */
[----:B--2---:R-:W-:Y:S05]  /*49e0*/  @!P0 BRA `(.L_x_94) ;  /* 0x0000003c00048947 */ /* 0x004fea0003800000 */
.L_x_198:
[----:B------:R-:W-:Y:S01]  /*49f0*/  NOP ;  /* 0x0000000000007918 */ /* 0x000fe20000000000 */
[----:B-1----:R-:W1:Y:S01]  /*4a00*/  LDS R0, [UR8+0x14] ;  /* 0x00001408ff007984 */ /* 0x002e620008000800 */
[----:B------:R-:W-:Y:S01]  /*4a10*/  ULOP3.LUT UR4, UR30, 0xffff, URZ, 0xc0, !UPT ;  /* 0x0000ffff1e047892 */ /* 0x000fe2000f8ec0ff */
[----:B------:R-:W-:Y:S01]  /*4a20*/  UMOV UR5, 0xffff ;  /* 0x0000ffff00057882 */ /* 0x000fe20000000000 */
[----:B------:R-:W-:Y:S02]  /*4a30*/  UMOV UR6, 0x1 ;  /* 0x0000000100067882 */ /* 0x000fe40000000000 */
[----:B------:R-:W-:-:S04]  /*4a40*/  USHF.R.U32.HI UR4, URZ, 0x5, UR4 ;  /* 0x00000005ff047899 */ /* 0x000fc80008011604 */
[----:B------:R-:W-:Y:S02]  /*4a50*/  USHF.L.U32 UR5, UR5, UR4, URZ ;  /* 0x0000000405057299 */ /* 0x000fe400080006ff */
[----:B------:R-:W-:-:S04]  /*4a60*/  USHF.L.U32 UR4, UR6, UR4, URZ ;  /* 0x0000000406047299 */ /* 0x000fc800080006ff */
[----:B-1----:R-:W-:-:S04]  /*4a70*/  LOP3.LUT R0, R0, UR5, RZ, 0xc0, !PT ;  /* 0x0000000500007c12 */ /* 0x002fc8000f8ec0ff */
[----:B------:R-:W-:-:S13]  /*4a80*/  ISETP.NE.AND P0, PT, R0, UR5, PT ;  /* 0x0000000500007c0c */ /* 0x000fda000bf05270 */
[----:B------:R-:W-:Y:S05]  /*4a90*/  @P0 BRA `(.L_x_95) ;  /* 0x0000000000580947 */ /* 0x000fea0003800000 */
[----:B------:R-:W1:Y:S02]  /*4aa0*/  LDS R0, [UR8+0x18] ;  /* 0x00001808ff007984 */ /* 0x000e640008000800 */
[----:B-1----:R-:W-:-:S04]  /*4ab0*/  LOP3.LUT R0, R0, UR4, RZ, 0xc0, !PT ;  /* 0x0000000400007c12 */ /* 0x002fc8000f8ec0ff */
[----:B------:R-:W-:-:S13]  /*4ac0*/  ISETP.NE.AND P0, PT, R0, UR4, PT ;  /* 0x0000000400007c0c */ /* 0x000fda000bf05270 */
[----:B------:R-:W-:Y:S05]  /*4ad0*/  @P0 BRA `(.L_x_96) ;  /* 0x00000000003c0947 */ /* 0x000fea0003800000 */
[----:B------:R-:W1:Y:S01]  /*4ae0*/  S2R R2, SR_LANEID ;  /* 0x0000000000027919 */ /* 0x000e620000000000 */
[----:B------:R-:W-:-:S06]  /*4af0*/  ULOP3.LUT UR5, URZ, UR5, URZ, 0x33, !UPT ;  /* 0x00000005ff057292 */ /* 0x000fcc000f8e33ff */
[----:B------:R-:W-:-:S04]  /*4b00*/  IMAD.U32 R0, RZ, RZ, UR5 ;  /* 0x00000005ff007e24 */ /* 0x000fc8000f8e00ff */
[----:B------:R2:W4:Y:S02]  /*4b10*/  REDUX UR7, R0 ;  /* 0x00000000000773c4 */ /* 0x0005240000000000 */
[----:B------:R1:W-:Y:S01]  /*4b20*/  UTCATOMSWS.AND URZ, UR5 ;  /* 0x0000000500ff79e3 */ /* 0x0003e20008000000 */
[----:B--2---:R-:W-:Y:S01]  /*4b30*/  LOP3.LUT R0, RZ, UR4, RZ, 0x33, !PT ;  /* 0x00000004ff007c12 */ /* 0x004fe2000f8e33ff */
[----:B------:R-:W-:Y:S02]  /*4b40*/  VOTEU.ANY UR4, UPT, PT ;  /* 0x0000000000047886 */ /* 0x000fe400038e0100 */
[----:B------:R-:W-:Y:S02]  /*4b50*/  UFLO.U32 UR4, UR4 ;  /* 0x00000004000472bd */ /* 0x000fe400080e0000 */
[----:B------:R-:W2:Y:S04]  /*4b60*/  REDUX UR6, R0 ;  /* 0x00000000000673c4 */ /* 0x000ea80000000000 */
[----:B-1----:R-:W-:-:S02]  /*4b70*/  ISETP.EQ.U32.AND P0, PT, R2, UR4, PT ;  /* 0x0000000402007c0c */ /* 0x002fc4000bf02070 */
[----:B----4-:R-:W-:-:S11]  /*4b80*/  MOV R2, UR7 ;  /* 0x0000000700027c02 */ /* 0x010fd60008000f00 */
[----:B------:R1:W-:Y:S01]  /*4b90*/  @P0 ATOMS.AND RZ, [UR8+0x14], R2 ;  /* 0x00001402ffff098c */ /* 0x0003e2000a800008 */
[----:B--2---:R-:W-:-:S05]  /*4ba0*/  IMAD.U32 R0, RZ, RZ, UR6 ;  /* 0x00000006ff007e24 */ /* 0x004fca000f8e00ff */
[----:B------:R1:W-:Y:S01]  /*4bb0*/  @P0 ATOMS.AND RZ, [UR8+0x18], R0 ;  /* 0x00001800ffff098c */ /* 0x0003e2000a800008 */
[----:B------:R-:W-:Y:S05]  /*4bc0*/  BRA `(.L_x_97) ;  /* 0x0000000000147947 */ /* 0x000fea0003800000 */
.L_x_96:
[----:B------:R-:W-:Y:S02]  /*4bd0*/  MOV R2, 0x4bf0 ;  /* 0x00004bf000027802 */ /* 0x000fe40000000f00 */
[----:B---3-5:R-:W-:Y:S05]  /*4be0*/  CALL.REL.NOINC `($__internal_0_$__cuda_sm10x_tcgen05_guardrail_trap_col_being_dealloced_not_returned_by_alloc) ;  /* 0x0000003c00207944 */ /* 0x028fea0003c00000 */
[----:B------:R-:W-:Y:S05]  /*4bf0*/  BRA `(.L_x_97) ;  /* 0x0000000000087947 */ /* 0x000fea0003800000 */
.L_x_95:
[----:B------:R-:W-:Y:S02]  /*4c00*/  MOV R2, 0x4c20 ;  /* 0x00004c2000027802 */ /* 0x000fe40000000f00 */
[----:B---3-5:R-:W-:Y:S05]  /*4c10*/  CALL.REL.NOINC `($__internal_2_$__cuda_sm10x_tcgen05_guardrail_trap_unallocated_columns_being_dealloced) ;  /* 0x0000003c002c7944 */ /* 0x028fea0003c00000 */
.L_x_97:
[----:B------:R-:W-:Y:S01]  /*4c20*/  NOP ;  /* 0x0000000000007918 */ /* 0x000fe20000000000 */
[----:B------:R-:W-:Y:S05]  /*4c30*/  EXIT ;  /* 0x000000000000794d */ /* 0x000fea0003800000 */
.L_x_79:
[----:B------:R-:W-:-:S09]  /*4c40*/  UISETP.NE.OR UP0, UPT, UR18, 0x3, !UP3 ;  /* 0x000000031200788c */ /* 0x000fd2000df05670 */
[----:B------:R-:W-:Y:S05]  /*4c50*/  BRA.U UP0, `(.L_x_98) ;  /* 0x0000000d00347547 */ /* 0x000fea000b800000 */
[----:B------:R-:W2:Y:S01]  /*4c60*/  LDCU.64 UR4, c[0x0][0x888] ;  /* 0x00011100ff0477ac */ /* 0x000ea20008000a00 */
[----:B------:R-:W3:Y:S01]  /*4c70*/  LDC.64 R12, c[0x0][0x348] ;  /* 0x0000d200ff0c7b82 */ /* 0x000ee20000000a00 */
[----:B------:R-:W-:Y:S02]  /*4c80*/  HFMA2 R9, -RZ, RZ, 0, 0 ;  /* 0x00000000ff097431 */ /* 0x000fe400000001ff */
[----:B------:R-:W-:Y:S01]  /*4c90*/  IMAD.MOV.U32 R11, RZ, RZ, 0x1 ;  /* 0x00000001ff0b7424 */ /* 0x000fe200078e00ff */
[----:B------:R-:W4:Y:S01]  /*4ca0*/  LDCU UR33, c[0x0][0x370] ;  /* 0x00006e00ff2177ac */ /* 0x000f220008000800 */
[----:B------:R-:W-:Y:S01]  /*4cb0*/  IMAD.MOV.U32 R10, RZ, RZ, RZ ;  /* 0x000000ffff0a7224 */ /* 0x000fe200078e00ff */
[----:B------:R-:W-:Y:S01]  /*4cc0*/  MOV R8, 0x1000 ;  /* 0x0000100000087802 */ /* 0x000fe20000000f00 */
[----:B------:R-:W4:Y:S01]  /*4cd0*/  LDCU.128 UR28, c[0x0][0xb10] ;  /* 0x00016200ff1c77ac */ /* 0x000f220008000c00 */
[----:B------:R-:W1:Y:S01]  /*4ce0*/  LDCU UR32, c[0x0][0x374] ;  /* 0x00006e80ff2077ac */ /* 0x000e620008000800 */
[----:B------:R-:W1:Y:S01]  /*4cf0*/  LDCU.64 UR26, c[0x0][0x890] ;  /* 0x00011200ff1a77ac */ /* 0x000e620008000a00 */
[----:B--2---:R-:W-:Y:S01]  /*4d00*/  UISETP.NE.U32.AND UP0, UPT, UR4, URZ, UPT ;  /* 0x000000ff0400728c */ /* 0x004fe2000bf05070 */
[----:B------:R-:W2:Y:S01]  /*4d10*/  LDCU UR16, c[0x0][0xb0c] ;  /* 0x00016180ff1077ac */ /* 0x000ea20008000800 */
[----:B------:R-:W3:Y:S01]  /*4d20*/  LDCU UR38, c[0x0][0xb20] ;  /* 0x00016400ff2677ac */ /* 0x000ee20008000800 */
[----:B------:R-:W3:Y:S01]  /*4d30*/  LDCU UR4, c[0x0][0xb30] ;  /* 0x00016600ff0477ac */ /* 0x000ee20008000800 */
[----:B------:R-:W-:Y:S01]  /*4d40*/  UMOV UR17, 0x400 ;  /* 0x0000040000117882 */ /* 0x000fe20000000000 */
[----:B----4-:R-:W-:-:S02]  /*4d50*/  UIMAD.WIDE.U32 UR6, UR33, UR28, URZ ;  /* 0x0000001c210672a5 */ /* 0x010fc4000f8e00ff */
[----:B-1----:R-:W-:Y:S02]  /*4d60*/  UIMAD.WIDE.U32 UR8, UR32, UR31, URZ ;  /* 0x0000001f200872a5 */ /* 0x002fe4000f8e00ff */
[----:B------:R-:W-:Y:S02]  /*4d70*/  ULEA UR17, UR48, UR17, 0x18 ;  /* 0x0000001130117291 */ /* 0x000fe4000f8ec0ff */
[----:B------:R-:W-:Y:S02]  /*4d80*/  UISETP.NE.AND.EX UP5, UPT, UR5, URZ, UPT, UP0 ;  /* 0x000000ff0500728c */ /* 0x000fe4000bfa5300 */
[----:B------:R-:W-:Y:S02]  /*4d90*/  UISETP.NE.U32.AND UP6, UPT, UR26, URZ, UPT ;  /* 0x000000ff1a00728c */ /* 0x000fe4000bfc5070 */
[----:B------:R-:W-:Y:S02]  /*4da0*/  UIADD3 UR5, UPT, UPT, UR17, 0x1b0, URZ ;  /* 0x000001b011057890 */ /* 0x000fe4000fffe0ff */
[----:B------:R-:W-:Y:S01]  /*4db0*/  UISETP.NE.AND UP0, UPT, UR42, 0x1, UPT ;  /* 0x000000012a00788c */ /* 0x000fe2000bf05270 */
[----:B------:R-:W-:Y:S01]  /*4dc0*/  UMOV UR35, UR7 ;  /* 0x0000000700237c82 */ /* 0x000fe20008000000 */
[----:B------:R-:W-:Y:S01]  /*4dd0*/  UMOV UR34, UR9 ;  /* 0x0000000900227c82 */ /* 0x000fe20008000000 */
[----:B------:R-:W-:-:S02]  /*4de0*/  USEL UR37, URZ, 0x1, UP4 ;  /* 0x00000001ff257887 */ /* 0x000fc4000a000000 */
[----:B--2---:R-:W-:Y:S02]  /*4df0*/  UISETP.NE.AND UP0, UPT, UR16, 0x1, UPT ;  /* 0x000000011000788c */ /* 0x004fe4000bf05270 */
[----:B------:R-:W-:Y:S02]  /*4e00*/  UPLOP3.LUT UP4, UPT, UPT, UPT, UPT, 0x40, 0x4 ;  /* 0x000000000004789c */ /* 0x000fe40003f8e870 */
[----:B------:R-:W-:Y:S01]  /*4e10*/  UISETP.GE.AND UP2, UPT, UR42, 0x1, UPT ;  /* 0x000000012a00788c */ /* 0x000fe2000bf46270 */
[----:B------:R-:W1:Y:S01]  /*4e20*/  LDCU.64 UR14, c[0x0][0xb28] ;  /* 0x00016500ff0e77ac */ /* 0x000e620008000a00 */
[----:B------:R-:W-:Y:S02]  /*4e30*/  UISETP.NE.AND.EX UP6, UPT, UR27, URZ, UPT, UP6 ;  /* 0x000000ff1b00728c */ /* 0x000fe4000bfc5360 */
[----:B------:R-:W-:Y:S02]  /*4e40*/  UPRMT UR48, UR48, 0x654, UR5 ;  /* 0x0000065430307896 */ /* 0x000fe40008000005 */
[----:B------:R-:W-:-:S02]  /*4e50*/  USHF.R.U32.HI UR35, URZ, UR29, UR35 ;  /* 0x0000001dff237299 */ /* 0x000fc40008011623 */
[----:B---3--:R-:W-:Y:S02]  /*4e60*/  USHF.R.U32.HI UR34, URZ, UR38, UR34 ;  /* 0x00000026ff227299 */ /* 0x008fe40008011622 */
[----:B------:R-:W-:Y:S02]  /*4e70*/  UISETP.NE.AND UP0, UPT, UR30, 0x1, UPT ;  /* 0x000000011e00788c */ /* 0x000fe4000bf05270 */
[----:B------:R-:W-:-:S11]  /*4e80*/  UISETP.NE.AND UP3, UPT, UR4, 0x1, UPT ;  /* 0x000000010400788c */ /* 0x000fd6000bf65270 */
.L_x_106:
[C---:B------:R-:W-:Y:S02]  /*4e90*/  LEA R3, R10.reuse, UR17, 0x3 ;  /* 0x000000110a037c11 */ /* 0x040fe4000f8e18ff */
[----:B------:R-:W-:Y:S02]  /*4ea0*/  SHF.L.U32 R0, R9, 0x1f, RZ ;  /* 0x0000001f09007819 */ /* 0x000fe400000006ff */
[----:B------:R-:W-:Y:S02]  /*4eb0*/  LEA R4, R10, UR17, 0x4 ;  /* 0x000000110a047c11 */ /* 0x000fe4000f8e20ff */
[----:B--2---:R-:W2:Y:S02]  /*4ec0*/  SYNCS.PHASECHK.TRANS64.TRYWAIT P0, [R3+URZ+0x1d0], R0 ;  /* 0x0001d000030075a7 */ /* 0x004ea400080011ff */
[----:B--2---:R-:W-:Y:S05]  /*4ed0*/  @!P0 BRA `(.L_x_99) ;  /* 0x0000003400e08947 */ /* 0x004fea0003800000 */
.L_x_199:
[----:B------:R-:W3:Y:S01]  /*4ee0*/  LDS.128 R4, [R4+0x260] ;  /* 0x0002600004047984 */ /* 0x000ee20000000c00 */
[----:B------:R-:W-:Y:S01]  /*4ef0*/  UISETP.GE.AND UP0, UPT, UR42, 0x1, UPT ;  /* 0x000000012a00788c */ /* 0x000fe2000bf06270 */
[----:B------:R-:W-:Y:S01]  /*4f00*/  @!PT LDS RZ, [RZ] ;  /* 0x00000000fffff984 */ /* 0x000fe20000000800 */
[----:B------:R-:W-:Y:S01]  /*4f10*/  @!PT LDS RZ, [RZ] ;  /* 0x00000000fffff984 */ /* 0x000fe20000000800 */
[----:B------:R-:W-:Y:S01]  /*4f20*/  @!PT LDS RZ, [RZ] ;  /* 0x00000000fffff984 */ /* 0x000fe20000000800 */
[----:B------:R-:W-:Y:S01]  /*4f30*/  @!PT LDS RZ, [RZ] ;  /* 0x00000000fffff984 */ /* 0x000fe20000000800 */
[----:B------:R4:W-:Y:S06]  /*4f40*/  MEMBAR.ALL.CTA ;  /* 0x0000000000007992 */ /* 0x0009ec0000008000 */
[----:B----4-:R-:W4:Y:S01]  /*4f50*/  FENCE.VIEW.ASYNC.S ;  /* 0x00000000000073c6 */ /* 0x010f220000000000 */
[----:B---3--:R-:W-:Y:S11]  /*4f60*/  LOP3.LUT P0, RZ, R6, 0x1, RZ, 0xc0, !PT ;  /* 0x0000000106ff7812 */ /* 0x008ff6000780c0ff */
[----:B------:R-:W-:Y:S02]  /*4f70*/  @!UPT UIADD3 URZ, UPT, UPT, URZ, URZ, URZ ;  /* 0x000000fffffff290 */ /* 0x000fe4000fffe0ff */
[----:B----4-:R-:W-:Y:S01]  /*4f80*/  VOTEU.ANY UP2, P0 ;  /* 0x0000000000ff7886 */ /* 0x010fe20000040100 */
[----:B------:R-:W-:Y:S11]  /*4f90*/  PLOP3.LUT P0, PT, PT, PT, UP2, 0x80, 0x8 ;  /* 0x000000000008781c */ /* 0x000ff60003f0f028 */
[----:B------:R-:W-:Y:S02]  /*4fa0*/  @!UPT UIADD3 URZ, UPT, UPT, URZ, URZ, URZ ;  /* 0x000000fffffff290 */ /* 0x000fe4000fffe0ff */
[----:B--2---:R-:W-:Y:S02]  /*4fb0*/  @P0 SHF.R.U32.HI R0, RZ, 0x10, R5 ;  /* 0x00000010ff000819 */ /* 0x004fe40000011605 */
[----:B------:R-:W-:Y:S02]  /*4fc0*/  @P0 MOV R2, R4 ;  /* 0x0000000400020202 */ /* 0x000fe40000000f00 */
[----:B------:R-:W-:Y:S01]  /*4fd0*/  @P0 R2UR UR4, R0 ;  /* 0x00000000000402ca */ /* 0x000fe200000e0000 */
[----:B------:R-:W-:Y:S01]  /*4fe0*/  VIADD R0, R3, 0x1e0 ;  /* 0x000001e003007836 */ /* 0x000fe20000000000 */
[----:B------:R-:W-:Y:S02]  /*4ff0*/  @P0 LOP3.LUT R4, R5, 0xffff, RZ, 0xc0, !PT ;  /* 0x0000ffff05040812 */ /* 0x000fe400078ec0ff */
[----:B------:R-:W-:Y:S02]  /*5000*/  @P0 R2UR UR6, R2 ;  /* 0x00000000020602ca */ /* 0x000fe400000e0000 */
[----:B------:R-:W-:Y:S02]  /*5010*/  PRMT R0, RZ, 0x654, R0 ;  /* 0x00000654ff007816 */ /* 0x000fe40000000000 */
[----:B------:R-:W-:Y:S02]  /*5020*/  @P0 R2UR UR5, R4 ;  /* 0x00000000040502ca */ /* 0x000fe400000e0000 */
[----:B------:R2:W-:Y:S03]  /*5030*/  SYNCS.ARRIVE.TRANS64.RED.A1T0 RZ, [R0+URZ], RZ ;  /* 0x000000ff00ff79a7 */ /* 0x0005e600081004ff */
[----:B------:R-:W-:Y:S04]  /*5040*/  @UP2 UMOV UR25, UR4 ;  /* 0x0000000400192c82 */ /* 0x000fe80008000000 */
[----:B------:R-:W-:Y:S04]  /*5050*/  @UP2 UMOV UR13, UR6 ;  /* 0x00000006000d2c82 */ /* 0x000fe80008000000 */
[----:B------:R-:W-:Y:S01]  /*5060*/  @UP2 UMOV UR7, UR5 ;  /* 0x0000000500072c82 */ /* 0x000fe20008000000 */
[----:B------:R-:W-:Y:S05]  /*5070*/  BRA.U !UP0, `(.L_x_100) ;  /* 0x0000000108c07547 */ /* 0x000fea000b800000 */
[----:B------:R-:W-:Y:S02]  /*5080*/  UIMAD.WIDE.U32 UR10, UR7, UR31, URZ ;  /* 0x0000001f070a72a5 */ /* 0x000fe4000f8e00ff */
[----:B------:R-:W-:Y:S02]  /*5090*/  UP2UR UR12, UPR, URZ, 0x4 ;  /* 0x00000004ff0c7883 */ /* 0x000fe40008000000 */
[----:B------:R-:W-:Y:S02]  /*50a0*/  UISETP.NE.AND UP2, UPT, UR30, 0x1, UPT ;  /* 0x000000011e00788c */ /* 0x000fe4000bf45270 */
[----:B------:R-:W-:Y:S02]  /*50b0*/  UIMAD.WIDE.U32 UR18, UR13, UR28, URZ ;  /* 0x0000001c0d1272a5 */ /* 0x000fe4000f8e00ff */
[----:B------:R-:W-:Y:S02]  /*50c0*/  USEL UR4, UR32, UR34, !UP2 ;  /* 0x0000002220047287 */ /* 0x000fe4000d000000 */
[----:B------:R-:W-:Y:S02]  /*50d0*/  UISETP.NE.AND UP0, UPT, UR16, 0x1, UPT ;  /* 0x000000011000788c */ /* 0x000fe4000bf05270 */
[----:B------:R-:W-:Y:S02]  /*50e0*/  UP2UR UR24, UPR, URZ, 0x2 ;  /* 0x00000002ff187883 */ /* 0x000fe40008000000 */
[----:B------:R-:W-:Y:S02]  /*50f0*/  UISETP.NE.AND UP1, UPT, UR42, 0x1, UPT ;  /* 0x000000012a00788c */ /* 0x000fe4000bf25270 */
[----:B-1----:R-:W-:Y:S02]  /*5100*/  UIMAD.WIDE.U32 UR20, UR4, UR14, URZ ;  /* 0x0000000e041472a5 */ /* 0x002fe4000f8e00ff */
[----:B------:R-:W-:Y:S01]  /*5110*/  USEL UR8, UR33, UR35, !UP0 ;  /* 0x0000002321087287 */ /* 0x000fe2000c000000 */
[----:B------:R-:W-:Y:S02]  /*5120*/  UMOV UR5, UR11 ;  /* 0x0000000b00057c82 */ /* 0x000fe40008000000 */
[----:B------:R-:W-:Y:S02]  /*5130*/  USHF.R.U32.HI UR6, URZ, UR38, UR5 ;  /* 0x00000026ff067299 */ /* 0x000fe40008011605 */
[----:B------:R-:W-:Y:S02]  /*5140*/  UIMAD.WIDE.U32 UR22, UR8, UR14, URZ ;  /* 0x0000000e081672a5 */ /* 0x000fe4000f8e00ff */
[----:B------:R-:W-:Y:S02]  /*5150*/  USEL UR6, UR7, UR6, !UP2 ;  /* 0x0000000607067287 */ /* 0x000fe4000d000000 */
[----:B------:R-:W-:Y:S02]  /*5160*/  UISETP.NE.AND UP2, UPT, UR12, URZ, UPT ;  /* 0x000000ff0c00728c */ /* 0x000fe4000bf45270 */
[----:B------:R-:W-:Y:S01]  /*5170*/  UIMAD.WIDE.U32 UR10, UR6, UR14, URZ ;  /* 0x0000000e060a72a5 */ /* 0x000fe2000f8e00ff */
[----:B------:R-:W-:Y:S02]  /*5180*/  UMOV UR5, UR19 ;  /* 0x0000001300057c82 */ /* 0x000fe40008000000 */
[----:B------:R-:W-:Y:S03]  /*5190*/  USHF.R.U32.HI UR9, URZ, UR29, UR5 ;  /* 0x0000001dff097299 */ /* 0x000fe60008011605 */
[----:B------:R-:W-:Y:S02]  /*51a0*/  UMOV UR5, UR21 ;  /* 0x0000001500057c82 */ /* 0x000fe40008000000 */
[----:B------:R-:W-:Y:S03]  /*51b0*/  @UP1 USHF.R.U32.HI UR4, URZ, UR15, UR5 ;  /* 0x0000000fff041299 */ /* 0x000fe60008011605 */
[----:B------:R-:W-:Y:S01]  /*51c0*/  UMOV UR5, UR23 ;  /* 0x0000001700057c82 */ /* 0x000fe20008000000 */
[----:B------:R-:W-:Y:S02]  /*51d0*/  UIMAD UR4, UR42, UR4, URZ ;  /* 0x000000042a0472a4 */ /* 0x000fe4000f8e02ff */
[----:B------:R-:W-:Y:S02]  /*51e0*/  @UP1 USHF.R.U32.HI UR8, URZ, UR15, UR5 ;  /* 0x0000000fff081299 */ /* 0x000fe40008011605 */
[----:B------:R-:W-:Y:S02]  /*51f0*/  USEL UR5, UR13, UR9, !UP0 ;  /* 0x000000090d057287 */ /* 0x000fe4000c000000 */
[----:B------:R-:W-:Y:S02]  /*5200*/  UIMAD UR9, UR42, UR8, URZ ;  /* 0x000000082a0972a4 */ /* 0x000fe4000f8e02ff */
[----:B------:R-:W-:Y:S03]  /*5210*/  UISETP.GE.AND UP0, UPT, UR6, UR4, UPT ;  /* 0x000000040600728c */ /* 0x000fe6000bf06270 */
[----:B------:R-:W-:Y:S01]  /*5220*/  UMOV UR4, UR11 ;  /* 0x0000000b00047c82 */ /* 0x000fe20008000000 */
[----:B------:R-:W-:Y:S02]  /*5230*/  UISETP.GE.OR UP0, UPT, UR5, UR9, UP0 ;  /* 0x000000090500728c */ /* 0x000fe40008706670 */
[----:B------:R-:W-:Y:S02]  /*5240*/  USHF.R.U32.HI UR4, URZ, UR15, UR4 ;  /* 0x0000000fff047299 */ /* 0x000fe40008011604 */
[----:B------:R-:W-:Y:S02]  /*5250*/  UIMAD.WIDE.U32 UR10, UR5, UR14, URZ ;  /* 0x0000000e050a72a5 */ /* 0x000fe4000f8e00ff */
[----:B------:R-:W-:Y:S04]  /*5260*/  USEL UR12, UR6, UR4, !UP1 ;  /* 0x00000004060c7287 */ /* 0x000fe8000c800000 */
[----:B------:R-:W-:Y:S01]  /*5270*/  UIADD3 UR9, UPT, UPT, -UR12, URZ, URZ ;  /* 0x000000ff0c097290 */ /* 0x000fe2000fffe1ff */
[----:B------:R-:W-:Y:S02]  /*5280*/  @!UP0 UMOV UR4, UR11 ;  /* 0x0000000b00048c82 */ /* 0x000fe40008000000 */
[----:B------:R-:W-:Y:S02]  /*5290*/  @!UP0 USHF.R.U32.HI UR4, URZ, UR15, UR4 ;  /* 0x0000000fff048299 */ /* 0x000fe40008011604 */
[----:B------:R-:W-:Y:S02]  /*52a0*/  UIMAD UR9, UR42, UR9, UR6 ;  /* 0x000000092a0972a4 */ /* 0x000fe4000f8e0206 */
[----:B------:R-:W-:Y:S02]  /*52b0*/  @!UP0 USEL UR4, UR5, UR4, !UP1 ;  /* 0x0000000405048287 */ /* 0x000fe4000c800000 */
[----:B------:R-:W-:Y:S02]  /*52c0*/  UISETP.NE.AND UP1, UPT, UR24, URZ, UPT ;  /* 0x000000ff1800728c */ /* 0x000fe4000bf25270 */
[----:B------:R-:W-:Y:S02]  /*52d0*/  @!UP0 UIMAD UR9, UR8, UR9, UR4 ;  /* 0x00000009080982a4 */ /* 0x000fe4000f8e0204 */
[----:B------:R-:W-:Y:S02]  /*52e0*/  @!UP0 UIADD3 UR10, UPT, UPT, UR12, -UR4, URZ ;  /* 0x800000040c0a8290 */ /* 0x000fe4000fffe0ff */
[----:B------:R-:W-:Y:S02]  /*52f0*/  UIADD3 UR4, UPT, UPT, -UR5, URZ, URZ ;  /* 0x000000ff05047290 */ /* 0x000fe4000fffe1ff */
[----:B------:R-:W-:Y:S02]  /*5300*/  UIADD3 UR8, UPT, UPT, -UR6, URZ, URZ ;  /* 0x000000ff06087290 */ /* 0x000fe4000fffe1ff */
[----:B------:R-:W-:Y:S02]  /*5310*/  @!UP0 UIMAD UR6, UR10, UR42, UR5 ;  /* 0x0000002a0a0682a4 */ /* 0x000fe4000f8e0205 */
[----:B------:R-:W-:Y:S02]  /*5320*/  UIMAD UR13, UR16, UR4, UR13 ;  /* 0x00000004100d72a4 */ /* 0x000fe4000f8e020d */
[----:B------:R-:W-:Y:S01]  /*5330*/  UIMAD UR7, UR30, UR8, UR7 ;  /* 0x000000081e0772a4 */ /* 0x000fe2000f8e0207 */
[----:B------:R-:W-:Y:S02]  /*5340*/  @!UP0 UMOV UR5, UR9 ;  /* 0x0000000900058c82 */ /* 0x000fe40008000000 */
[----:B------:R-:W-:Y:S02]  /*5350*/  UIMAD UR13, UR5, UR16, UR13 ;  /* 0x00000010050d72a4 */ /* 0x000fe4000f8e020d */
[----:B------:R-:W-:Y:S11]  /*5360*/  UIMAD UR7, UR6, UR30, UR7 ;  /* 0x0000001e060772a4 */ /* 0x000ff6000f8e0207 */
[----:B------:R-:W-:Y:S01]  /*5370*/  @!UPT UIADD3 URZ, UPT, UPT, URZ, URZ, URZ ;  /* 0x000000fffffff290 */ /* 0x000fe2000fffe0ff */
.L_x_100:
[----:B------:R-:W3:Y:S01]  /*5380*/  @!UP3 LDCU.128 UR20, c[0x0][0xb10] ;  /* 0x00016200ff14b7ac */ /* 0x000ee20008000c00 */
[----:B------:R-:W-:Y:S02]  /*5390*/  ISETP.NE.U32.AND P0, PT, RZ, UR26, PT ;  /* 0x0000001aff007c0c */ /* 0x000fe4000bf05070 */
[----:B------:R-:W-:Y:S02]  /*53a0*/  SHF.L.U32 R2, R11, 0x1f, RZ ;  /* 0x0000001f0b027819 */ /* 0x000fe400000006ff */
[----:B------:R-:W-:Y:S01]  /*53b0*/  ISETP.NE.AND.EX P0, PT, RZ, UR27, PT, P0 ;  /* 0x0000001bff007c0c */ /* 0x000fe2000bf05300 */
[----:B------:R-:W4:Y:S01]  /*53c0*/  @!UP3 LDCU UR5, c[0x0][0xb0c] ;  /* 0x00016180ff05b7ac */ /* 0x000f220008000800 */
[----:B---3--:R-:W-:Y:S07]  /*53d0*/  UIMAD.WIDE.U32 UR8, UR13, UR20, URZ ;  /* 0x000000140d0872a5 */ /* 0x008fee000f8e00ff */
[----:B------:R-:W-:Y:S01]  /*53e0*/  @!UP3 UMOV UR4, UR9 ;  /* 0x000000090004bc82 */ /* 0x000fe20008000000 */
[----:B----4-:R-:W-:Y:S02]  /*53f0*/  @!UP3 UISETP.NE.AND UP0, UPT, UR5, 0x1, UPT ;  /* 0x000000010500b88c */ /* 0x010fe4000bf05270 */
[----:B------:R-:W-:Y:S02]  /*5400*/  @!UP3 USHF.R.U32.HI UR4, URZ, UR21, UR4 ;  /* 0x00000015ff04b299 */ /* 0x000fe40008011604 */
[----:B------:R-:W-:Y:S02]  /*5410*/  UIMAD.WIDE.U32 UR8, UR7, UR23, URZ ;  /* 0x00000017070872a5 */ /* 0x000fe4000f8e00ff */
[----:B------:R-:W-:Y:S02]  /*5420*/  @!UP3 USEL UR10, UR13, UR4, !UP0 ;  /* 0x000000040d0ab287 */ /* 0x000fe4000c000000 */
[----:B------:R-:W-:Y:S03]  /*5430*/  @!UP3 UISETP.NE.AND UP0, UPT, UR22, 0x1, UPT ;  /* 0x000000011600b88c */ /* 0x000fe6000bf05270 */
[----:B------:R-:W-:Y:S02]  /*5440*/  @!UP3 UMOV UR6, UR9 ;  /* 0x000000090006bc82 */ /* 0x000fe40008000000 */
[----:B------:R-:W3:Y:S02]  /*5450*/  @!UP3 LDCU UR4, c[0x0][0xb20] ;  /* 0x00016400ff04b7ac */ /* 0x000ee40008000800 */
[----:B---3--:R-:W-:Y:S04]  /*5460*/  @!UP3 USHF.R.U32.HI UR6, URZ, UR4, UR6 ;  /* 0x00000004ff06b299 */ /* 0x008fe80008011606 */
[----:B------:R-:W-:Y:S04]  /*5470*/  @!UP3 USEL UR6, UR7, UR6, !UP0 ;  /* 0x000000060706b287 */ /* 0x000fe8000c000000 */
[----:B------:R-:W-:Y:S02]  /*5480*/  @!UP3 UIADD3 UR4, UPT, UPT, -UR10, UR6, URZ ;  /* 0x000000060a04b290 */ /* 0x000fe4000fffe1ff */
[----:B------:R-:W-:Y:S02]  /*5490*/  @!UP3 UIADD3 UR6, UPT, UPT, UR10, -UR6, URZ ;  /* 0x800000060a06b290 */ /* 0x000fe4000fffe0ff */
[----:B------:R-:W-:Y:S02]  /*54a0*/  @!UP3 UIMAD UR13, UR4, UR5, UR13 ;  /* 0x00000005040db2a4 */ /* 0x000fe4000f8e020d */
[----:B------:R-:W-:Y:S01]  /*54b0*/  @!UP3 UIMAD UR7, UR6, UR22, UR7 ;  /* 0x000000160607b2a4 */ /* 0x000fe2000f8e0207 */
[----:B------:R-:W-:Y:S11]  /*54c0*/  BRA.U UP4, `(.L_x_101) ;  /* 0x0000000104107547 */ /* 0x000ff6000b800000 */
[----:B------:R-:W-:Y:S04]  /*54d0*/  MOV R3, UR37 ;  /* 0x0000002500037c02 */ /* 0x000fe80008000f00 */
[----:B------:R-:W-:Y:S04]  /*54e0*/  SHF.L.U32 R3, R3, 0x1f, RZ ;  /* 0x0000001f03037819 */ /* 0x000fe800000006ff */
[----:B------:R-:W3:Y:S02]  /*54f0*/  SYNCS.PHASECHK.TRANS64.TRYWAIT P1, [UR17+0x1c8], R3 ;  /* 0x0001c803ff0075a7 */ /* 0x000ee40008021111 */
[----:B---3--:R-:W-:Y:S05]  /*5500*/  @!P1 BRA `(.L_x_102) ;  /* 0x0000003000689947 */ /* 0x008fea0003800000 */
.L_x_101:
[----:B------:R-:W-:Y:S05]  /*5510*/  BRA.U !UP6, `(.L_x_103) ;  /* 0x000000010e387547 */ /* 0x000fea000b800000 */
[----:B------:R-:W-:Y:S01]  /*5520*/  UPLOP3.LUT UP1, UPT, UPT, UPT, UP5, 0x80, 0x8 ;  /* 0x000000000008789c */ /* 0x000fe20003f2f050 */
[----:B--2---:R-:W-:Y:S01]  /*5530*/  HFMA2 R0, -RZ, RZ, 0, 5.9604644775390625e-08 ;  /* 0x00000001ff007431 */ /* 0x004fe200000001ff */
[----:B------:R-:W2:Y:S01]  /*5540*/  LDCU.64 UR8, c[0x0][0x358] ;  /* 0x00006b00ff0877ac */ /* 0x000ea20008000a00 */
[----:B------:R-:W-:Y:S03]  /*5550*/  IMAD.MOV.U32 R79, RZ, RZ, 0x1 ;  /* 0x00000001ff4f7424 */ /* 0x000fe600078e00ff */
[----:B------:R-:W-:Y:S05]  /*5560*/  PLOP3.LUT P1, PT, PT, PT, UP1, 0x80, 0x8 ;  /* 0x000000000008781c */ /* 0x000fea0003f2f018 */
[----:B------:R-:W3:Y:S01]  /*5570*/  @UP1 LDCU.64 UR4, c[0x0][0x888] ;  /* 0x00011100ff0417ac */ /* 0x000ee20008000a00 */
[----:B------:R-:W-:Y:S07]  /*5580*/  @UP1 UIMAD UR6, UR36, UR26, URZ ;  /* 0x0000001a240612a4 */ /* 0x000fee000f8e02ff */
[----:B------:R-:W-:Y:S01]  /*5590*/  @!P1 PRMT R79, R0, 0x7610, R79 ;  /* 0x00007610004f9816 */ /* 0x000fe2000000004f */
[----:B---3--:R-:W-:Y:S06]  /*55a0*/  @UP1 UIMAD.WIDE UR4, UR6, 0x4, UR4 ;  /* 0x00000004060418a5 */ /* 0x008fec000f8e0204 */
[----:B------:R-:W-:Y:S01]  /*55b0*/  IMAD.U32 R4, RZ, RZ, UR4 ;  /* 0x00000004ff047e24 */ /* 0x000fe2000f8e00ff */
[----:B------:R-:W-:Y:S04]  /*55c0*/  MOV R5, UR5 ;  /* 0x0000000500057c02 */ /* 0x000fe80008000f00 */
[----:B------:R-:W3:Y:S01]  /*55d0*/  @!UP1 LDCU UR4, c[0x0][0x880] ;  /* 0x00011000ff0497ac */ /* 0x000ee20008000800 */
[----:B--2--5:R4:W5:Y:S02]  /*55e0*/  @P1 LDG.E R39, desc[UR8][R4.64] ;  /* 0x0000000804271981 */ /* 0x024964000c1e1900 */
[----:B---34-:R-:W-:Y:S07]  /*55f0*/  @!P1 IMAD.U32 R39, RZ, RZ, UR4 ;  /* 0x00000004ff279e24 */ /* 0x018fee000f8e00ff */
.L_x_103:
[----:B-----5:R-:W-:Y:S01]  /*5600*/  @!P0 FSETP.EQ.AND P2, PT, R39, RZ, PT ;  /* 0x000000ff2700820b */ /* 0x020fe20003f42000 */
[----:B------:R-:W-:Y:S01]  /*5610*/  @!UPT UIADD3 URZ, UPT, UPT, URZ, URZ, URZ ;  /* 0x000000fffffff290 */ /* 0x000fe2000fffe0ff */
[----:B------:R-:W-:Y:S11]  /*5620*/  @!P0 BRA `(.L_x_104) ;  /* 0x0000000000148947 */ /* 0x000ff60003800000 */
[----:B------:R-:W-:Y:S02]  /*5630*/  LOP3.LUT P0, RZ, R79, 0xff, RZ, 0xc0, !PT ;  /* 0x000000ff4fff7812 */ /* 0x000fe4000780c0ff */
[----:B------:R-:W-:Y:S04]  /*5640*/  PLOP3.LUT P2, PT, PT, PT, UP1, 0x80, 0x8 ;  /* 0x000000000008781c */ /* 0x000fe80003f4f018 */
[----:B------:R-:W-:Y:S07]  /*5650*/  PLOP3.LUT P2, PT, P2, PT, PT, 0x8, 0x80 ;  /* 0x000000000080781c */ /* 0x000fee000174e170 */
[----:B------:R-:W-:Y:S11]  /*5660*/  @P0 FSETP.EQ.AND P2, PT, R39, RZ, PT ;  /* 0x000000ff2700020b */ /* 0x000ff60003f42000 */
[----:B------:R-:W-:Y:S02]  /*5670*/  @!UPT UIADD3 URZ, UPT, UPT, URZ, URZ, URZ ;  /* 0x000000fffffff290 */ /* 0x000fe4000fffe0ff */
.L_x_104:
[----:B------:R-:W3:Y:S01]  /*5680*/  SYNCS.PHASECHK.TRANS64.TRYWAIT P0, [UR17+0x1b8], R2 ;  /* 0x0001b802ff0075a7 */ /* 0x000ee20008001111 */
[----:B------:R-:W-:Y:S02]  /*5690*/  ELECT P1, URZ, PT ;  /* 0x0000000000ff782f */ /* 0x000fe40003820000 */
[----:B------:R-:W-:Y:S01]  /*56a0*/  IADD3 R10, PT, PT, R10, 0x1, RZ ;  /* 0x000000010a0a7810 */ /* 0x000fe20007ffe0ff */
[----:B---3--:R-:W-:Y:S10]  /*56b0*/  @!P0 BRA `(.L_x_105) ;  /* 0x0000003000148947 */ /* 0x008ff40003800000 */
.L_x_202:
[----:B------:R-:W-:Y:S01]  /*56c0*/  PLOP3.LUT P1, PT, P2, P1, PT, 0xf2, 0x2f ;  /* 0x00000000002f781c */ /* 0x000fe20001723e72 */
[----:B------:R-:W-:Y:S01]  /*56d0*/  UMOV UR18, 0x0 ;  /* 0x0000000000127882 */ /* 0x000fe20000000000 */
[----:B------:R-:W-:Y:S01]  /*56e0*/  UMOV UR19, 0x10000000 ;  /* 0x1000000000137882 */ /* 0x000fe20000000000 */
[----:B------:R-:W-:Y:S01]  /*56f0*/  UMOV UR12, UR36 ;  /* 0x00000024000c7c82 */ /* 0x000fe20008000000 */
[----:B------:R-:W-:Y:S01]  /*5700*/  LOP3.LUT R11, R11, 0x1, RZ, 0x3c, !PT ;  /* 0x000000010b0b7812 */ /* 0x000fe200078e3cff */
[----:B------:R-:W-:Y:S01]  /*5710*/  UMOV UR36, UR25 ;  /* 0x0000001900247c82 */ /* 0x000fe20008000000 */
[----:B------:R-:W-:Y:S07]  /*5720*/  UPLOP3.LUT UP4, UPT, UPT, UPT, UPT, 0x80, 0x8 ;  /* 0x000000000008789c */ /* 0x000fee0003f8f070 */
[----:B--2---:R-:W-:Y:S01]  /*5730*/  @!P1 IADD3 R2, P0, PT, R12, 0x580, RZ ;  /* 0x000005800c029810 */ /* 0x004fe20007f1e0ff */
[----:B------:R-:W-:Y:S03]  /*5740*/  VOTEU.ALL UP0, P1 ;  /* 0x0000000000ff7886 */ /* 0x000fe60000800000 */
[----:B------:R-:W-:Y:S01]  /*5750*/  @!P1 R2UR UR5, R2 ;  /* 0x00000000020592ca */ /* 0x000fe200000e0000 */
[----:B------:R-:W-:Y:S01]  /*5760*/  @!P1 IMAD.X R0, RZ, RZ, R13, P0 ;  /* 0x000000ffff009224 */ /* 0x000fe200000e060d */
[----:B------:R-:W-:Y:S01]  /*5770*/  @!UP0 USHF.L.U32 UR10, UR45, 0x6, URZ ;  /* 0x000000062d0a8899 */ /* 0x000fe200080006ff */
[----:B------:R-:W-:Y:S01]  /*5780*/  ISETP.NE.AND P0, PT, R10, 0x2, PT ;  /* 0x000000020a00780c */ /* 0x000fe20003f05270 */
[----:B------:R-:W-:Y:S02]  /*5790*/  @!UP0 USHF.L.U32 UR11, UR46, 0x6, URZ ;  /* 0x000000062e0b8899 */ /* 0x000fe400080006ff */
[----:B------:R-:W-:Y:S01]  /*57a0*/  @!P1 R2UR UR4, R0 ;  /* 0x00000000000492ca */ /* 0x000fe200000e0000 */
[----:B------:R-:W-:Y:S01]  /*57b0*/  @!UP0 UIADD3 UR8, UPT, UPT, UR17, 0x400, URZ ;  /* 0x0000040011088890 */ /* 0x000fe2000fffe0ff */
[----:B------:R-:W-:Y:S01]  /*57c0*/  SEL R0, RZ, 0x1, P0 ;  /* 0x00000001ff007807 */ /* 0x000fe20000000000 */
[----:B------:R-:W-:Y:S01]  /*57d0*/  @!UP0 UIADD3 UR9, UPT, UPT, UR17, 0x1b0, URZ ;  /* 0x000001b011098890 */ /* 0x000fe2000fffe0ff */
[----:B------:R-:W-:Y:S01]  /*57e0*/  SEL R10, R10, RZ, P0 ;  /* 0x000000ff0a0a7207 */ /* 0x000fe20000000000 */
[----:B------:R-:W-:Y:S01]  /*57f0*/  VOTEU.ALL UP0, P1 ;  /* 0x0000000000ff7886 */ /* 0x000fe20000800000 */
[----:B------:R-:W-:Y:S01]  /*5800*/  LOP3.LUT R9, R9, R0, RZ, 0x3c, !PT ;  /* 0x0000000009097212 */ /* 0x000fe200078e3cff */
[----:B------:R-:W-:Y:S01]  /*5810*/  IMAD.U32 R2, RZ, RZ, UR5 ;  /* 0x00000005ff027e24 */ /* 0x000fe2000f8e00ff */
[----:B------:R-:W-:Y:S02]  /*5820*/  UIADD3 UR45, UPT, UPT, UR7, UR57, URZ ;  /* 0x00000039072d7290 */ /* 0x000fe4000fffe0ff */
[----:B------:R-:W-:Y:S03]  /*5830*/  UIADD3 UR46, UPT, UPT, UR13, UR60, URZ ;  /* 0x0000003c0d2e7290 */ /* 0x000fe6000fffe0ff */
[----:B------:R-:W-:Y:S01]  /*5840*/  IMAD.U32 R3, RZ, RZ, UR4 ;  /* 0x00000004ff037e24 */ /* 0x000fe2000f8e00ff */
[----:B------:R-:W-:Y:S04]  /*5850*/  @!P1 R2UR UR4, R2 ;  /* 0x00000000020492ca */ /* 0x000fe800000e0000 */
[----:B------:R-:W-:Y:S11]  /*5860*/  @!P1 R2UR UR5, R3 ;  /* 0x00000000030592ca */ /* 0x000ff600000e0000 */
[----:B------:R-:W-:Y:S02]  /*5870*/  @!UPT UIADD3 URZ, UPT, UPT, URZ, URZ, URZ ;  /* 0x000000fffffff290 */ /* 0x000fe4000fffe0ff */
[----:B------:R2:W-:Y:S01]  /*5880*/  @!UP0 UTMALDG.3D [UR8], [UR4], desc[UR18] ;  /* 0x00001208040085b4 */ /* 0x0005e20008011000 */
[----:B------:R2:W-:Y:S01]  /*5890*/  @!P1 SYNCS.ARRIVE.TRANS64.RED.A0TR RZ, [UR17+0x1b0], R8 ;  /* 0x0001b008ffff99a7 */ /* 0x0005e20008300411 */
[----:B------:R-:W-:Y:S01]  /*58a0*/  SYNCS.ARRIVE.TRANS64.RED.A1T0 RZ, [UR48], RZ ;  /* 0x000000ffffff79a7 */ /* 0x000fe20008100430 */
[----:B------:R-:W-:Y:S05]  /*58b0*/  BRA.U UP2, `(.L_x_106) ;  /* 0xfffffff502747547 */ /* 0x000fea000b83ffff */
[----:B------:R-:W-:Y:S07]  /*58c0*/  MOV R0, UR17 ;  /* 0x0000001100007c02 */ /* 0x000fee0008000f00 */
.L_x_107:
[----:B---3--:R-:W-:-:S04]  /*58d0*/  SHF.L.U32 R2, R11, 0x1f, RZ ;  /* 0x0000001f0b027819 */ /* 0x008fc800000006ff */
[----:B------:R3:W4:Y:S03]  /*58e0*/  SYNCS.PHASECHK.TRANS64.TRYWAIT P0, [R0+URZ+0x1b8], R2 ;  /* 0x0001b802000075a7 */ /* 0x00072600080011ff */
[----:B----4-:R-:W-:Y:S05]  /*58f0*/  @!P0 NANOSLEEP.SYNCS 0x989680 ;  /* 0x009896800000895d */ /* 0x010fea0003900000 */
[----:B------:R-:W4:Y:S02]  /*5900*/  @!P0 SYNCS.PHASECHK.TRANS64 P0, [R0+URZ+0x1b8], R2 ;  /* 0x0001b802000085a7 */ /* 0x000f2400080010ff */
[----:B-12-4-:R-:W-:Y:S05]  /*5910*/  @P0 EXIT ;  /* 0x000000000000094d */ /* 0x016fea0003800000 */
[----:B------:R-:W-:Y:S05]  /*5920*/  BRA `(.L_x_107) ;  /* 0xfffffffc00e87947 */ /* 0x000fea000383ffff */
.L_x_98:
[----:B------:R-:W-:-:S06]  /*5930*/  UISETP.GE.AND UP0, UPT, UR18, 0x4, UPT ;  /* 0x000000041200788c */ /* 0x000fcc000bf06270 */
[----:B------:R-:W-:-:S13]  /*5940*/  PLOP3.LUT P0, PT, PT, PT, UP0, 0x80, 0x8 ;  /* 0x000000000008781c */ /* 0x000fda0003f0f008 */
[----:B-1----:R-:W-:Y:S05]  /*5950*/  @!P0 EXIT ;  /* 0x000000000000894d */ /* 0x002fea0003800000 */
[----:B------:R-:W-:Y:S01]  /*5960*/  BAR.SYNC.DEFER_BLOCKING 0x6, 0xa0 ;  /* 0x0182800000007b1d */ /* 0x000fe20000010000 */
[C---:B------:R-:W-:Y:S02]  /*5970*/  IMAD.SHL.U32 R7, R76.reuse, 0x40, RZ ;  /* 0x000000404c077824 */ /* 0x040fe400078e00ff */
[----:B------:R-:W-:Y:S02]  /*5980*/  HFMA2 R81, -RZ, RZ, 0, 0 ;  /* 0x00000000ff517431 */ /* 0x000fe400000001ff */
[C---:B------:R-:W-:Y:S01]  /*5990*/  IMAD.SHL.U32 R4, R76.reuse, 0x20, RZ ;  /* 0x000000204c047824 */ /* 0x040fe200078e00ff */
[----:B------:R-:W-:Y:S01]  /*59a0*/  CS2R R82, SRZ ;  /* 0x0000000000527805 */ /* 0x000fe2000001ff00 */
[----:B------:R-:W-:Y:S01]  /*59b0*/  IMAD.SHL.U32 R6, R76, 0x2, RZ ;  /* 0x000000024c067824 */ /* 0x000fe200078e00ff */
[----:B------:R-:W-:Y:S01]  /*59c0*/  UMOV UR44, 0x400 ;  /* 0x00000400002c7882 */ /* 0x000fe20000000000 */
[----:B------:R-:W-:Y:S01]  /*59d0*/  LOP3.LUT R5, R7, 0x180, RZ, 0xc0, !PT ;  /* 0x0000018007057812 */ /* 0x000fe200078ec0ff */
[----:B------:R-:W-:Y:S01]  /*59e0*/  ULEA UR44, UR48, UR44, 0x18 ;  /* 0x0000002c302c7291 */ /* 0x000fe2000f8ec0ff */
[----:B------:R-:W-:Y:S01]  /*59f0*/  LOP3.LUT R4, R4, 0xc00, RZ, 0xc0, !PT ;  /* 0x00000c0004047812 */ /* 0x000fe200078ec0ff */
[----:B------:R-:W1:Y:S01]  /*5a00*/  LDC.64 R72, c[0x0][0x888] ;  /* 0x00022200ff487b82 */ /* 0x000e620000000a00 */
[----:B------:R-:W-:Y:S01]  /*5a10*/  LOP3.LUT R6, R5, 0x20, R6, 0xf8, !PT ;  /* 0x0000002005067812 */ /* 0x000fe200078ef806 */
[----:B------:R-:W-:Y:S01]  /*5a20*/  IMAD.SHL.U32 R5, R76, 0x8, RZ ;  /* 0x000000084c057824 */ /* 0x000fe200078e00ff */
[----:B------:R-:W-:Y:S01]  /*5a30*/  LOP3.LUT R4, R4, 0x40, R7, 0xf8, !PT ;  /* 0x0000004004047812 */ /* 0x000fe200078ef807 */
[----:B------:R-:W-:Y:S01]  /*5a40*/  IMAD.U32 R37, R76, 0x10000, RZ ;  /* 0x000100004c257824 */ /* 0x000fe200078e00ff */
[----:B------:R-:W-:Y:S01]  /*5a50*/  UIADD3 UR4, UPT, UPT, UR44, 0x1400, URZ ;  /* 0x000014002c047890 */ /* 0x000fe2000fffe0ff */
[----:B------:R-:W-:Y:S01]  /*5a60*/  IMAD.MOV.U32 R36, RZ, RZ, RZ ;  /* 0x000000ffff247224 */ /* 0x000fe200078e00ff */
[----:B------:R-:W-:Y:S01]  /*5a70*/  LOP3.LUT R5, R6, 0x30, R5, 0x78, !PT ;  /* 0x0000003006057812 */ /* 0x000fe200078e7805 */
[----:B------:R-:W2:Y:S01]  /*5a80*/  LDC.64 R74, c[0x0][0x890] ;  /* 0x00022400ff4a7b82 */ /* 0x000ea20000000a00 */
[----:B------:R-:W-:Y:S01]  /*5a90*/  LOP3.LUT R4, R4, 0x200, R7, 0xf8, !PT ;  /* 0x0000020004047812 */ /* 0x000fe200078ef807 */
[----:B------:R-:W-:Y:S01]  /*5aa0*/  IMAD.MOV.U32 R84, RZ, RZ, RZ ;  /* 0x000000ffff547224 */ /* 0x000fe200078e00ff */
[----:B------:R-:W-:Y:S01]  /*5ab0*/  LOP3.LUT R37, R37, 0x600000, RZ, 0xc0, !PT ;  /* 0x0060000025257812 */ /* 0x000fe200078ec0ff */
[----:B------:R-:W-:Y:S01]  /*5ac0*/  IMAD.U32 R85, RZ, RZ, UR4 ;  /* 0x00000004ff557e24 */ /* 0x000fe2000f8e00ff */
[----:B------:R-:W-:Y:S01]  /*5ad0*/  LOP3.LUT R78, R4, R5, RZ, 0xfc, !PT ;  /* 0x00000005044e7212 */ /* 0x000fe200078efcff */
[----:B------:R-:W3:Y:S01]  /*5ae0*/  LDS R0, [UR44+0x280] ;  /* 0x0002802cff007984 */ /* 0x000ee20008000800 */
[----:B------:R-:W-:Y:S01]  /*5af0*/  IMAD.SHL.U32 R4, R76, 0x10, RZ ;  /* 0x000000104c047824 */ /* 0x000fe200078e00ff */
[----:B------:R-:W4:Y:S01]  /*5b00*/  LDC.64 R70, c[0x0][0x8b0] ;  /* 0x00022c00ff467b82 */ /* 0x000f220000000a00 */
[----:B------:R-:W-:Y:S01]  /*5b10*/  IADD3 R77, PT, PT, R78, UR44, RZ ;  /* 0x0000002c4e4d7c10 */ /* 0x000fe2000fffe0ff */
[----:B------:R-:W1:Y:S02]  /*5b20*/  LDCU UR50, c[0x0][0x370] ;  /* 0x00006e00ff3277ac */ /* 0x000e640008000800 */
[----:B------:R-:W-:Y:S01]  /*5b30*/  LOP3.LUT R4, R4, 0x20, RZ, 0xc0, !PT ;  /* 0x0000002004047812 */ /* 0x000fe200078ec0ff */
[----:B------:R-:W1:Y:S03]  /*5b40*/  LDCU.64 UR62, c[0x0][0x348] ;  /* 0x00006900ff3e77ac */ /* 0x000e660008000a00 */
[----:B------:R-:W1:Y:S01]  /*5b50*/  LDC.64 R68, c[0x0][0x8a8] ;  /* 0x00022a00ff447b82 */ /* 0x000e620000000a00 */
[----:B------:R-:W-:Y:S01]  /*5b60*/  IADD3 R77, PT, PT, -R4, 0x400, R77 ;  /* 0x00000400044d7810 */ /* 0x000fe20007ffe14d */
[----:B------:R-:W1:Y:S01]  /*5b70*/  LDCU UR43, c[0x0][0xb0c] ;  /* 0x00016180ff2b77ac */ /* 0x000e620008000800 */
[----:B------:R-:W1:Y:S01]  /*5b80*/  LDCU UR39, c[0x0][0xb30] ;  /* 0x00016600ff2777ac */ /* 0x000e620008000800 */
[----:B------:R-:W1:Y:S01]  /*5b90*/  LDCU.64 UR58, c[0x0][0x888] ;  /* 0x00011100ff3a77ac */ /* 0x000e620008000a00 */
[----:B------:R-:W1:Y:S01]  /*5ba0*/  LDCU.64 UR40, c[0x0][0xb28] ;  /* 0x00016500ff2877ac */ /* 0x000e620008000a00 */
[----:B------:R-:W1:Y:S01]  /*5bb0*/  LDCU.128 UR52, c[0x0][0xb10] ;  /* 0x00016200ff3477ac */ /* 0x000e620008000c00 */
[----:B------:R-:W1:Y:S01]  /*5bc0*/  LDCU UR49, c[0x0][0x374] ;  /* 0x00006e80ff3177ac */ /* 0x000e620008000800 */
[----:B------:R-:W-:Y:S01]  /*5bd0*/  UIADD3 UR56, UPT, UPT, UR44, 0x400, URZ ;  /* 0x000004002c387890 */ /* 0x000fe2000fffe0ff */
[----:B---3--:R-:W-:-:S11]  /*5be0*/  IMAD.IADD R37, R0, 0x1, R37 ;  /* 0x0000000100257824 */ /* 0x008fd600078e0225 */
.L_x_125:
[----:B------:R-:W-:Y:S02]  /*5bf0*/  LEA R3, R81, UR44, 0x3 ;  /* 0x0000002c51037c11 */ /* 0x000fe4000f8e18ff */
[----:B------:R-:W-:Y:S02]  /*5c00*/  SHF.L.U32 R0, R83, 0x1f, RZ ;  /* 0x0000001f53007819 */ /* 0x000fe400000006ff */
[----:B-1----:R-:W-:Y:S02]  /*5c10*/  LEA R4, R81, UR44, 0x4 ;  /* 0x0000002c51047c11 */ /* 0x002fe4000f8e20ff */
[----:B------:R-:W3:Y:S02]  /*5c20*/  SYNCS.PHASECHK.TRANS64.TRYWAIT P0, [R3+URZ+0x1d0], R0 ;  /* 0x0001d000030075a7 */ /* 0x000ee400080011ff */
[----:B--23--:R-:W-:Y:S05]  /*5c30*/  @!P0 BRA `(.L_x_108) ;  /* 0x0000002800cc8947 */ /* 0x00cfea0003800000 */
.L_x_203:
[----:B------:R-:W1:Y:S01]  /*5c40*/  LDS.128 R4, [R4+0x260] ;  /* 0x0002600004047984 */ /* 0x000e620000000c00 */
[----:B------:R-:W-:Y:S01]  /*5c50*/  UISETP.GE.AND UP0, UPT, UR42, 0x1, UPT ;  /* 0x000000012a00788c */ /* 0x000fe2000bf06270 */
[----:B------:R-:W-:Y:S01]  /*5c60*/  @!PT LDS RZ, [RZ] ;  /* 0x00000000fffff984 */ /* 0x000fe20000000800 */
[----:B------:R-:W-:Y:S01]  /*5c70*/  @!PT LDS RZ, [RZ] ;  /* 0x00000000fffff984 */ /* 0x000fe20000000800 */
[----:B------:R-:W-:Y:S01]  /*5c80*/  @!PT LDS RZ, [RZ] ;  /* 0x00000000fffff984 */ /* 0x000fe20000000800 */
[----:B------:R-:W-:Y:S01]  /*5c90*/  @!PT LDS RZ, [RZ] ;  /* 0x00000000fffff984 */ /* 0x000fe20000000800 */
[----:B------:R2:W-:Y:S06]  /*5ca0*/  MEMBAR.ALL.CTA ;  /* 0x0000000000007992 */ /* 0x0005ec0000008000 */
[----:B--2---:R-:W2:Y:S01]  /*5cb0*/  FENCE.VIEW.ASYNC.S ;  /* 0x00000000000073c6 */ /* 0x004ea20000000000 */
[----:B-1----:R-:W-:Y:S11]  /*5cc0*/  LOP3.LUT P0, RZ, R6, 0x1, RZ, 0xc0, !PT ;  /* 0x0000000106ff7812 */ /* 0x002ff6000780c0ff */
[----:B------:R-:W-:Y:S02]  /*5cd0*/  @!UPT UIADD3 URZ, UPT, UPT, URZ, URZ, URZ ;  /* 0x000000fffffff290 */ /* 0x000fe4000fffe0ff */
[----:B--2---:R-:W-:Y:S01]  /*5ce0*/  VOTEU.ANY UP1, P0 ;  /* 0x0000000000ff7886 */ /* 0x004fe20000020100 */
[----:B------:R-:W-:Y:S01]  /*5cf0*/  PLOP3.LUT P0, PT, PT, PT, UP1, 0x80, 0x8 ;  /* 0x000000000008781c */ /* 0x000fe20003f0f018 */
[----:B------:R-:W-:Y:S11]  /*5d00*/  UP2UR UR47, UPR, URZ, 0x2 ;  /* 0x00000002ff2f7883 */ /* 0x000ff60008000000 */
[----:B------:R-:W-:Y:S01]  /*5d10*/  @!UPT UIADD3 URZ, UPT, UPT, URZ, URZ, URZ ;  /* 0x000000fffffff290 */ /* 0x000fe2000fffe0ff */
[----:B---3--:R-:W-:Y:S02]  /*5d20*/  @P0 SHF.R.U32.HI R0, RZ, 0x10, R5 ;  /* 0x00000010ff000819 */ /* 0x008fe40000011605 */
        /* <DEDUP_REMOVED lines=12> */
[----:B------:R-:W2:Y:S01]  /*5df0*/  LDCU UR12, c[0x0][0xb20] ;  /* 0x00016400ff0c77ac */ /* 0x000ea20008000800 */
[----:B------:R-:W-:Y:S02]  /*5e00*/  UIMAD.WIDE.U32 UR4, UR49, UR55, URZ ;  /* 0x00000037310472a5 */ /* 0x000fe4000f8e00ff */
[----:B------:R-:W-:Y:S02]  /*5e10*/  UIMAD.WIDE.U32 UR6, UR50, UR52, URZ ;  /* 0x00000034320672a5 */ /* 0x000fe4000f8e00ff */
[----:B------:R-:W-:Y:S02]  /*5e20*/  UISETP.NE.AND UP0, UPT, UR54, 0x1, UPT ;  /* 0x000000013600788c */ /* 0x000fe4000bf05270 */
[----:B------:R-:W-:Y:S02]  /*5e30*/  UIMAD.WIDE.U32 UR8, UR37, UR55, URZ ;  /* 0x00000037250872a5 */ /* 0x000fe4000f8e00ff */
[----:B------:R-:W-:Y:S02]  /*5e40*/  UIMAD.WIDE.U32 UR10, UR38, UR52, URZ ;  /* 0x00000034260a72a5 */ /* 0x000fe4000f8e00ff */
[----:B------:R-:W-:Y:S02]  /*5e50*/  UISETP.NE.AND UP1, UPT, UR43, 0x1, UPT ;  /* 0x000000012b00788c */ /* 0x000fe4000bf25270 */
[----:B------:R-:W-:Y:S01]  /*5e60*/  UISETP.NE.AND UP2, UPT, UR42, 0x1, UPT ;  /* 0x000000012a00788c */ /* 0x000fe2000bf45270 */
[----:B------:R-:W-:Y:S02]  /*5e70*/  UMOV UR4, UR5 ;  /* 0x0000000500047c82 */ /* 0x000fe40008000000 */
[----:B--2---:R-:W-:Y:S03]  /*5e80*/  USHF.R.U32.HI UR5, URZ, UR12, UR4 ;  /* 0x0000000cff057299 */ /* 0x004fe60008011604 */
[----:B------:R-:W-:Y:S02]  /*5e90*/  UMOV UR4, UR7 ;  /* 0x0000000700047c82 */ /* 0x000fe40008000000 */
[----:B------:R-:W-:Y:S02]  /*5ea0*/  USHF.R.U32.HI UR7, URZ, UR53, UR4 ;  /* 0x00000035ff077299 */ /* 0x000fe40008011604 */
[----:B------:R-:W-:Y:S02]  /*5eb0*/  USEL UR4, UR49, UR5, !UP0 ;  /* 0x0000000531047287 */ /* 0x000fe4000c000000 */
[----:B------:R-:W-:Y:S01]  /*5ec0*/  USEL UR7, UR50, UR7, !UP1 ;  /* 0x0000000732077287 */ /* 0x000fe2000c800000 */
[----:B------:R-:W-:Y:S01]  /*5ed0*/  UMOV UR5, UR9 ;  /* 0x0000000900057c82 */ /* 0x000fe20008000000 */
[----:B------:R-:W-:Y:S02]  /*5ee0*/  UIMAD.WIDE.U32 UR8, UR4, UR40, URZ ;  /* 0x00000028040872a5 */ /* 0x000fe4000f8e00ff */
[----:B------:R-:W-:Y:S03]  /*5ef0*/  USHF.R.U32.HI UR6, URZ, UR12, UR5 ;  /* 0x0000000cff067299 */ /* 0x000fe60008011605 */
[----:B------:R-:W-:Y:S01]  /*5f00*/  UMOV UR5, UR11 ;  /* 0x0000000b00057c82 */ /* 0x000fe20008000000 */
[----:B------:R-:W-:Y:S02]  /*5f10*/  UIMAD.WIDE.U32 UR10, UR7, UR40, URZ ;  /* 0x00000028070a72a5 */ /* 0x000fe4000f8e00ff */
[----:B------:R-:W-:Y:S02]  /*5f20*/  USHF.R.U32.HI UR12, URZ, UR53, UR5 ;  /* 0x00000035ff0c7299 */ /* 0x000fe40008011605 */
[----:B------:R-:W-:Y:S01]  /*5f30*/  USEL UR6, UR37, UR6, !UP0 ;  /* 0x0000000625067287 */ /* 0x000fe2000c000000 */
[----:B------:R-:W-:Y:S02]  /*5f40*/  UMOV UR5, UR9 ;  /* 0x0000000900057c82 */ /* 0x000fe40008000000 */
[----:B------:R-:W-:Y:S01]  /*5f50*/  UMOV UR10, UR11 ;  /* 0x0000000b000a7c82 */ /* 0x000fe20008000000 */
[----:B------:R-:W-:Y:S02]  /*5f60*/  @UP2 USHF.R.U32.HI UR4, URZ, UR41, UR5 ;  /* 0x00000029ff042299 */ /* 0x000fe40008011605 */
[----:B------:R-:W-:Y:S02]  /*5f70*/  @UP2 USHF.R.U32.HI UR7, URZ, UR41, UR10 ;  /* 0x00000029ff072299 */ /* 0x000fe4000801160a */
[----:B------:R-:W-:Y:S02]  /*5f80*/  UIMAD UR4, UR42, UR4, URZ ;  /* 0x000000042a0472a4 */ /* 0x000fe4000f8e02ff */
[----:B------:R-:W-:Y:S02]  /*5f90*/  UIMAD.WIDE.U32 UR10, UR6, UR40, URZ ;  /* 0x00000028060a72a5 */ /* 0x000fe4000f8e00ff */
[----:B------:R-:W-:Y:S02]  /*5fa0*/  USEL UR5, UR38, UR12, !UP1 ;  /* 0x0000000c26057287 */ /* 0x000fe4000c800000 */
[----:B------:R-:W-:Y:S02]  /*5fb0*/  UIMAD UR8, UR42, UR7, URZ ;  /* 0x000000072a0872a4 */ /* 0x000fe4000f8e02ff */
[----:B------:R-:W-:Y:S03]  /*5fc0*/  UISETP.GE.AND UP0, UPT, UR6, UR4, UPT ;  /* 0x000000040600728c */ /* 0x000fe6000bf06270 */
[----:B------:R-:W-:Y:S01]  /*5fd0*/  UMOV UR4, UR11 ;  /* 0x0000000b00047c82 */ /* 0x000fe20008000000 */
[----:B------:R-:W-:Y:S02]  /*5fe0*/  UISETP.GE.OR UP0, UPT, UR5, UR8, UP0 ;  /* 0x000000080500728c */ /* 0x000fe40008706670 */
[----:B------:R-:W-:Y:S02]  /*5ff0*/  USHF.R.U32.HI UR4, URZ, UR41, UR4 ;  /* 0x00000029ff047299 */ /* 0x000fe40008011604 */
[----:B------:R-:W-:Y:S02]  /*6000*/  UIMAD.WIDE.U32 UR8, UR5, UR40, URZ ;  /* 0x00000028050872a5 */ /* 0x000fe4000f8e00ff */
[----:B------:R-:W-:Y:S02]  /*6010*/  USEL UR11, UR6, UR4, !UP2 ;  /* 0x00000004060b7287 */ /* 0x000fe4000d000000 */
[----:B------:R-:W-:Y:S02]  /*6020*/  UIADD3 UR8, UPT, UPT, -UR5, URZ, URZ ;  /* 0x000000ff05087290 */ /* 0x000fe4000fffe1ff */
[----:B------:R-:W-:Y:S01]  /*6030*/  UIADD3 UR10, UPT, UPT, -UR11, URZ, URZ ;  /* 0x000000ff0b0a7290 */ /* 0x000fe2000fffe1ff */
[----:B------:R-:W-:Y:S01]  /*6040*/  @!UP0 UMOV UR4, UR9 ;  /* 0x0000000900048c82 */ /* 0x000fe20008000000 */
[----:B------:R-:W-:Y:S02]  /*6050*/  UIADD3 UR9, UPT, UPT, -UR6, URZ, URZ ;  /* 0x000000ff06097290 */ /* 0x000fe4000fffe1ff */
[----:B------:R-:W-:Y:S02]  /*6060*/  @!UP0 USHF.R.U32.HI UR4, URZ, UR41, UR4 ;  /* 0x00000029ff048299 */ /* 0x000fe40008011604 */
[----:B------:R-:W-:Y:S02]  /*6070*/  UIMAD UR10, UR42, UR10, UR6 ;  /* 0x0000000a2a0a72a4 */ /* 0x000fe4000f8e0206 */
[----:B------:R-:W-:Y:S04]  /*6080*/  @!UP0 USEL UR4, UR5, UR4, !UP2 ;  /* 0x0000000405048287 */ /* 0x000fe8000d000000 */
[----:B------:R-:W-:Y:S02]  /*6090*/  @!UP0 UIMAD UR10, UR7, UR10, UR4 ;  /* 0x0000000a070a82a4 */ /* 0x000fe4000f8e0204 */
[----:B------:R-:W-:Y:S02]  /*60a0*/  @!UP0 UIADD3 UR11, UPT, UPT, UR11, -UR4, URZ ;  /* 0x800000040b0b8290 */ /* 0x000fe4000fffe0ff */
[----:B------:R-:W-:Y:S02]  /*60b0*/  UIMAD UR7, UR43, UR8, UR38 ;  /* 0x000000082b0772a4 */ /* 0x000fe4000f8e0226 */
[----:B------:R-:W-:Y:S02]  /*60c0*/  @!UP0 UIMAD UR6, UR11, UR42, UR5 ;  /* 0x0000002a0b0682a4 */ /* 0x000fe4000f8e0205 */
[----:B------:R-:W-:Y:S01]  /*60d0*/  UIMAD UR4, UR54, UR9, UR37 ;  /* 0x00000009360472a4 */ /* 0x000fe2000f8e0225 */
[----:B------:R-:W-:Y:S02]  /*60e0*/  @!UP0 UMOV UR5, UR10 ;  /* 0x0000000a00058c82 */ /* 0x000fe40008000000 */
[----:B------:R-:W-:Y:S02]  /*60f0*/  UIMAD UR38, UR5, UR43, UR7 ;  /* 0x0000002b052672a4 */ /* 0x000fe4000f8e0207 */
[----:B------:R-:W-:Y:S11]  /*6100*/  UIMAD UR37, UR6, UR54, UR4 ;  /* 0x00000036062572a4 */ /* 0x000ff6000f8e0204 */
[----:B------:R-:W-:Y:S01]  /*6110*/  @!UPT UIADD3 URZ, UPT, UPT, URZ, URZ, URZ ;  /* 0x000000fffffff290 */ /* 0x000fe2000fffe0ff */
.L_x_109:
[----:B------:R-:W-:Y:S01]  /*6120*/  UISETP.NE.AND UP0, UPT, UR39, 0x1, UPT ;  /* 0x000000012700788c */ /* 0x000fe2000bf05270 */
[----:B------:R-:W-:Y:S10]  /*6130*/  IADD3 R81, PT, PT, R81, 0x1, RZ ;  /* 0x0000000151517810 */ /* 0x000ff40007ffe0ff */
[----:B------:R-:W2:Y:S01]  /*6140*/  @!UP0 LDCU.128 UR12, c[0x0][0xb10] ;  /* 0x00016200ff0c87ac */ /* 0x000ea20008000c00 */
[----:B------:R-:W3:Y:S01]  /*6150*/  @!UP0 LDCU UR5, c[0x0][0xb0c] ;  /* 0x00016180ff0587ac */ /* 0x000ee20008000800 */
[----:B------:R-:W4:Y:S01]  /*6160*/  @!UP0 LDCU UR10, c[0x0][0xb20] ;  /* 0x00016400ff0a87ac */ /* 0x000f220008000800 */
[----:B--2---:R-:W-:Y:S02]  /*6170*/  UIMAD.WIDE.U32 UR8, UR38, UR12, URZ ;  /* 0x0000000c260872a5 */ /* 0x004fe4000f8e00ff */
[----:B------:R-:W-:Y:S02]  /*6180*/  UIMAD.WIDE.U32 UR6, UR37, UR15, URZ ;  /* 0x0000000f250672a5 */ /* 0x000fe4000f8e00ff */
[----:B------:R-:W-:Y:S03]  /*6190*/  @!UP0 UISETP.NE.AND UP1, UPT, UR14, 0x1, UPT ;  /* 0x000000010e00888c */ /* 0x000fe6000bf25270 */
[----:B------:R-:W-:Y:S01]  /*61a0*/  @!UP0 UMOV UR4, UR9 ;  /* 0x0000000900048c82 */ /* 0x000fe20008000000 */
[----:B---3--:R-:W-:Y:S02]  /*61b0*/  @!UP0 UISETP.NE.AND UP2, UPT, UR5, 0x1, UPT ;  /* 0x000000010500888c */ /* 0x008fe4000bf45270 */
[----:B------:R-:W-:Y:S01]  /*61c0*/  @!UP0 USHF.R.U32.HI UR4, URZ, UR13, UR4 ;  /* 0x0000000dff048299 */ /* 0x000fe20008011604 */
[----:B------:R-:W-:Y:S02]  /*61d0*/  @!UP0 UMOV UR6, UR7 ;  /* 0x0000000700068c82 */ /* 0x000fe40008000000 */
[----:B----4-:R-:W-:Y:S02]  /*61e0*/  @!UP0 USHF.R.U32.HI UR6, URZ, UR10, UR6 ;  /* 0x0000000aff068299 */ /* 0x010fe40008011606 */
[----:B------:R-:W-:Y:S02]  /*61f0*/  @!UP0 USEL UR7, UR38, UR4, !UP2 ;  /* 0x0000000426078287 */ /* 0x000fe4000d000000 */
[----:B------:R-:W-:Y:S04]  /*6200*/  @!UP0 USEL UR6, UR37, UR6, !UP1 ;  /* 0x0000000625068287 */ /* 0x000fe8000c800000 */
[----:B------:R-:W-:Y:S02]  /*6210*/  @!UP0 UIADD3 UR4, UPT, UPT, -UR7, UR6, URZ ;  /* 0x0000000607048290 */ /* 0x000fe4000fffe1ff */
[----:B------:R-:W-:Y:S02]  /*6220*/  @!UP0 UIADD3 UR6, UPT, UPT, UR7, -UR6, URZ ;  /* 0x8000000607068290 */ /* 0x000fe4000fffe0ff */
[----:B------:R-:W-:Y:S02]  /*6230*/  @!UP0 UIMAD UR38, UR4, UR5, UR38 ;  /* 0x00000005042682a4 */ /* 0x000fe4000f8e0226 */
[----:B------:R-:W-:Y:S02]  /*6240*/  @!UP0 UIMAD UR37, UR6, UR14, UR37 ;  /* 0x0000000e062582a4 */ /* 0x000fe4000f8e0225 */
[----:B------:R-:W-:Y:S09]  /*6250*/  ULOP3.LUT UP0, URZ, UR56, 0x1b0, URZ, 0xc0, !UPT ;  /* 0x000001b038ff7892 */ /* 0x000ff2000f80c0ff */
[----:B------:R-:W-:Y:S05]  /*6260*/  BRA.U !UP0, `(.L_x_110) ;  /* 0x0000000108407547 */ /* 0x000fea000b800000 */
[----:B------:R-:W2:Y:S01]  /*6270*/  LDCU.64 UR8, c[0x4][0x80] ;  /* 0x01001000ff0877ac */ /* 0x000ea20008000a00 */
[----:B------:R-:W-:Y:S01]  /*6280*/  MOV R3, 0x0 ;  /* 0x0000000000037802 */ /* 0x000fe20000000f00 */
[----:B------:R-:W-:Y:S02]  /*6290*/  HFMA2 R12, -RZ, RZ, 0, 5.9604644775390625e-08 ;  /* 0x00000001ff0c7431 */ /* 0x000fe400000001ff */
[----:B------:R-:W-:Y:S02]  /*62a0*/  IMAD.MOV.U32 R8, RZ, RZ, 0x70 ;  /* 0x00000070ff087424 */ /* 0x000fe400078e00ff */
[----:B------:R-:W-:Y:S01]  /*62b0*/  IMAD.MOV.U32 R13, RZ, RZ, RZ ;  /* 0x000000ffff0d7224 */ /* 0x000fe200078e00ff */
[----:B------:R-:W3:Y:S01]  /*62c0*/  LDCU.64 UR6, c[0x4][0x88] ;  /* 0x01001100ff0677ac */ /* 0x000ee20008000a00 */
[----:B------:R-:W4:Y:S01]  /*62d0*/  LDC.64 R2, c[0x4][R3] ;  /* 0x0100000003027b82 */ /* 0x000f220000000a00 */
[----:B------:R-:W1:Y:S01]  /*62e0*/  LDCU.64 UR4, c[0x4][0x8] ;  /* 0x01000100ff0477ac */ /* 0x000e620008000a00 */
[----:B--2---:R-:W-:Y:S01]  /*62f0*/  MOV R5, UR9 ;  /* 0x0000000900057c02 */ /* 0x004fe20008000f00 */
[----:B------:R-:W-:Y:S01]  /*6300*/  IMAD.U32 R4, RZ, RZ, UR8 ;  /* 0x00000008ff047e24 */ /* 0x000fe2000f8e00ff */
[----:B---3--:R-:W-:Y:S01]  /*6310*/  MOV R7, UR7 ;  /* 0x0000000700077c02 */ /* 0x008fe20008000f00 */
[----:B------:R-:W-:Y:S01]  /*6320*/  IMAD.U32 R6, RZ, RZ, UR6 ;  /* 0x00000006ff067e24 */ /* 0x000fe2000f8e00ff */
[----:B-1----:R-:W-:Y:S01]  /*6330*/  MOV R11, UR5 ;  /* 0x00000005000b7c02 */ /* 0x002fe20008000f00 */
[----:B------:R-:W-:Y:S02]  /*6340*/  IMAD.U32 R10, RZ, RZ, UR4 ;  /* 0x00000004ff0a7e24 */ /* 0x000fe4000f8e00ff */
[----:B------:R-:W-:Y:S07]  /*6350*/  LEPC R20, `(.L_x_110) ;  /* 0x000000001014794e */ /* 0x000fee0000000000 */
[----:B----45:R-:W-:Y:S05]  /*6360*/  CALL.ABS.NOINC R2 ;  /* 0x0000000002007343 */ /* 0x030fea0003c00000 */
.L_x_110:
[----:B------:R-:W-:Y:S01]  /*6370*/  LOP3.LUT P0, RZ, R85, 0x1b0, RZ, 0xc0, !PT ;  /* 0x000001b055ff7812 */ /* 0x000fe2000780c0ff */
[----:B------:R-:W-:Y:S11]  /*6380*/  BSSY.RECONVERGENT B6, `(.L_x_111) ;  /* 0x0000013000067945 */ /* 0x000ff60003800200 */
[----:B------:R-:W-:Y:S01]  /*6390*/  @!UPT UIADD3 URZ, UPT, UPT, URZ, URZ, URZ ;  /* 0x000000fffffff290 */ /* 0x000fe2000fffe0ff */
[----:B------:R-:W-:Y:S05]  /*63a0*/  @!P0 BRA `(.L_x_112) ;  /* 0x0000000000408947 */ /* 0x000fea0003800000 */
        /* <DEDUP_REMOVED lines=16> */
.L_x_112:
[----:B------:R-:W-:Y:S05]  /*64b0*/  BSYNC.RECONVERGENT B6 ;  /* 0x0000000000067941 */ /* 0x000fea0003800200 */
.L_x_111:
[----:B------:R-:W-:Y:S01]  /*64c0*/  ISETP.NE.U32.AND P3, PT, R74, RZ, PT ;  /* 0x000000ff4a00720c */ /* 0x000fe20003f65070 */
[----:B------:R-:W-:Y:S01]  /*64d0*/  UISETP.NE.AND UP1, UPT, UR61, URZ, UPT ;  /* 0x000000ff3d00728c */ /* 0x000fe2000bf25270 */
[----:B------:R-:W-:Y:S02]  /*64e0*/  ISETP.NE.U32.AND P4, PT, R70, RZ, PT ;  /* 0x000000ff4600720c */ /* 0x000fe40003f85070 */
[----:B------:R-:W-:Y:S02]  /*64f0*/  ISETP.NE.AND.EX P3, PT, R75, RZ, PT, P3 ;  /* 0x000000ff4b00720c */ /* 0x000fe40003f65330 */
[----:B------:R-:W-:Y:S02]  /*6500*/  PLOP3.LUT P1, PT, PT, PT, PT, 0x8, 0x80 ;  /* 0x000000000080781c */ /* 0x000fe40003f2e170 */
[----:B------:R-:W-:Y:S02]  /*6510*/  PLOP3.LUT P0, PT, PT, PT, UP1, 0x80, 0x8 ;  /* 0x000000000008781c */ /* 0x000fe40003f0f018 */
[----:B------:R-:W-:Y:S02]  /*6520*/  ISETP.NE.AND.EX P4, PT, R71, RZ, PT, P4 ;  /* 0x000000ff4700720c */ /* 0x000fe40003f85340 */
[----:B------:R-:W2:Y:S09]  /*6530*/  @UP1 LDCU.64 UR4, c[0x0][0x888] ;  /* 0x00011100ff0417ac */ /* 0x000eb20008000a00 */
[----:B------:R-:W-:Y:S01]  /*6540*/  @P0 PLOP3.LUT P1, PT, P3, PT, PT, 0x80, 0x8 ;  /* 0x000000000008081c */ /* 0x000fe20001f2f070 */
[----:B--2---:R-:W-:Y:S04]  /*6550*/  @UP1 UISETP.NE.U32.AND UP0, UPT, UR4, URZ, UPT ;  /* 0x000000ff0400128c */ /* 0x004fe8000bf05070 */
[----:B------:R-:W-:Y:S04]  /*6560*/  @UP1 UISETP.NE.AND.EX UP0, UPT, UR5, URZ, UPT, UP0 ;  /* 0x000000ff0500128c */ /* 0x000fe8000bf05300 */
[----:B------:R-:W-:Y:S01]  /*6570*/  @UP1 USEL UR4, URZ, 0xffffffff, UP0 ;  /* 0xffffffffff041887 */ /* 0x000fe20008000000 */
[----:B------:R-:W-:Y:S11]  /*6580*/  @!P3 BRA `(.L_x_113) ;  /* 0x000000000030b947 */ /* 0x000ff60003800000 */
[----:B------:R-:W-:Y:S01]  /*6590*/  ISETP.NE.U32.AND P2, PT, R72, RZ, PT ;  /* 0x000000ff4800720c */ /* 0x000fe20003f45070 */
[----:B------:R-:W2:Y:S01]  /*65a0*/  LDCU.64 UR6, c[0x0][0x358] ;  /* 0x00006b00ff0677ac */ /* 0x000ea20008000a00 */
[----:B------:R-:W-:Y:S02]  /*65b0*/  IMAD.MOV.U32 R79, RZ, RZ, 0x1 ;  /* 0x00000001ff4f7424 */ /* 0x000fe400078e00ff */
[----:B------:R-:W-:Y:S11]  /*65c0*/  ISETP.NE.AND.EX P2, PT, R73, RZ, PT, P2 ;  /* 0x000000ff4900720c */ /* 0x000ff60003f45320 */
[----:B------:R-:W-:Y:S02]  /*65d0*/  @!UPT UIADD3 URZ, UPT, UPT, URZ, URZ, URZ ;  /* 0x000000fffffff290 */ /* 0x000fe4000fffe0ff */
[----:B------:R-:W3:Y:S01]  /*65e0*/  @P2 LDC.64 R2, c[0x0][0x888] ;  /* 0x00022200ff022b82 */ /* 0x000ee20000000a00 */
[----:B-1----:R-:W-:Y:S04]  /*65f0*/  @P2 IMAD R0, R74, UR36, RZ ;  /* 0x000000244a002c24 */ /* 0x002fe8000f8e02ff */
[----:B---3--:R-:W-:Y:S04]  /*6600*/  @P2 IMAD.WIDE R2, R0, 0x4, R2 ;  /* 0x0000000400022825 */ /* 0x008fe800078e0202 */
[----:B------:R-:W-:Y:S01]  /*6610*/  HFMA2 R0, -RZ, RZ, 0, 5.9604644775390625e-08 ;  /* 0x00000001ff007431 */ /* 0x000fe200000001ff */
[----:B--2--5:R2:W5:Y:S04]  /*6620*/  @P2 LDG.E R39, desc[UR6][R2.64] ;  /* 0x0000000602272981 */ /* 0x024568000c1e1900 */
[----:B------:R-:W-:Y:S01]  /*6630*/  @!P2 PRMT R79, R0, 0x7610, R79 ;  /* 0x00007610004fa816 */ /* 0x000fe2000000004f */
[----:B--2---:R-:W3:Y:S06]  /*6640*/  @!P2 LDC R39, c[0x0][0x880] ;  /* 0x00022000ff27ab82 */ /* 0x004eec0000000800 */
.L_x_113:
[----:B------:R-:W-:Y:S05]  /*6650*/  @!P4 BRA `(.L_x_114) ;  /* 0x000000000024c947 */ /* 0x000fea0003800000 */
[----:B------:R-:W-:Y:S01]  /*6660*/  ISETP.NE.U32.AND P2, PT, R68, RZ, PT ;  /* 0x000000ff4400720c */ /* 0x000fe20003f45070 */
[----:B------:R-:W2:Y:S03]  /*6670*/  LDCU.64 UR6, c[0x0][0x358] ;  /* 0x00006b00ff0677ac */ /* 0x000ea60008000a00 */
[----:B------:R-:W-:Y:S11]  /*6680*/  ISETP.NE.AND.EX P2, PT, R69, RZ, PT, P2 ;  /* 0x000000ff4500720c */ /* 0x000ff60003f45320 */
[----:B------:R-:W-:Y:S02]  /*6690*/  @!UPT UIADD3 URZ, UPT, UPT, URZ, URZ, URZ ;  /* 0x000000fffffff290 */ /* 0x000fe4000fffe0ff */
[----:B------:R-:W4:Y:S01]  /*66a0*/  @P2 LDC.64 R2, c[0x0][0x8a8] ;  /* 0x00022a00ff022b82 */ /* 0x000f220000000a00 */
[----:B-1----:R-:W-:Y:S04]  /*66b0*/  @P2 IMAD R0, R70, UR36, RZ ;  /* 0x0000002446002c24 */ /* 0x002fe8000f8e02ff */
[----:B----4-:R-:W-:Y:S05]  /*66c0*/  @P2 IMAD.WIDE R2, R0, 0x4, R2 ;  /* 0x0000000400022825 */ /* 0x010fea00078e0202 */
[----:B--2--5:R2:W5:Y:S02]  /*66d0*/  @P2 LDG.E R38, desc[UR6][R2.64] ;  /* 0x0000000602262981 */ /* 0x024564000c1e1900 */
[----:B--2---:R-:W4:Y:S02]  /*66e0*/  @!P2 LDC R38, c[0x0][0x8a0] ;  /* 0x00022800ff26ab82 */ /* 0x004f240000000800 */
.L_x_114:
[----:B---3-5:R-:W-:Y:S01]  /*66f0*/  @P0 FSETP.NEU.AND P4, PT, R39, RZ, PT ;  /* 0x000000ff2700020b */ /* 0x028fe20003f8d000 */
[----:B-1----:R-:W-:Y:S01]  /*6700*/  IMAD.U32 R0, RZ, RZ, UR4 ;  /* 0x00000004ff007e24 */ /* 0x002fe2000f8e00ff */
[----:B------:R-:W-:Y:S01]  /*6710*/  @P0 LOP3.LUT P2, RZ, R79, 0xff, RZ, 0xc0, !PT ;  /* 0x000000ff4fff0812 */ /* 0x000fe2000784c0ff */
[----:B------:R-:W-:Y:S01]  /*6720*/  BSSY B1, `(.L_x_115) ;  /* 0x0000039000017945 */ /* 0x000fe20003800000 */
[----:B------:R-:W-:Y:S02]  /*6730*/  @P0 SEL R2, RZ, 0xffffffff, P4 ;  /* 0xffffffffff020807 */ /* 0x000fe40002000000 */
[----:B------:R-:W-:Y:S02]  /*6740*/  CS2R R66, SRZ ;  /* 0x0000000000427805 */ /* 0x000fe4000001ff00 */
[----:B------:R-:W-:Y:S02]  /*6750*/  LEA R22, R36, UR44, 0x3 ;  /* 0x0000002c24167c11 */ /* 0x000fe4000f8e18ff */
[----:B------:R-:W-:Y:S02]  /*6760*/  CS2R R64, SRZ ;  /* 0x0000000000407805 */ /* 0x000fe4000001ff00 */
[----:B------:R-:W-:Y:S02]  /*6770*/  @P1 SEL R2, R0, R2, !P2 ;  /* 0x0000000200021207 */ /* 0x000fe40005000000 */
[----:B------:R-:W-:Y:S02]  /*6780*/  CS2R R18, SRZ ;  /* 0x0000000000127805 */ /* 0x000fe4000001ff00 */
[----:B------:R-:W-:Y:S02]  /*6790*/  SHF.L.U32 R3, R84, 0x1f, RZ ;  /* 0x0000001f54037819 */ /* 0x000fe400000006ff */
[----:B------:R-:W-:Y:S02]  /*67a0*/  CS2R R16, SRZ ;  /* 0x0000000000107805 */ /* 0x000fe4000001ff00 */
[----:B------:R-:W-:Y:S02]  /*67b0*/  @P0 LOP3.LUT R2, R2, 0x1, RZ, 0xc0, !PT ;  /* 0x0000000102020812 */ /* 0x000fe400078ec0ff */
[----:B------:R-:W-:Y:S02]  /*67c0*/  PLOP3.LUT P5, PT, PT, PT, PT, 0x8, 0x80 ;  /* 0x000000000080781c */ /* 0x000fe40003fae170 */
[----:B------:R-:W-:Y:S02]  /*67d0*/  ISETP.NE.U32.OR P1, PT, R2, 0x1, !P0 ;  /* 0x000000010200780c */ /* 0x000fe40004725470 */
[----:B------:R-:W-:Y:S11]  /*67e0*/  LEA.HI R2, R36, R36, RZ, 0x1 ;  /* 0x0000002424027211 */ /* 0x000ff600078f08ff */
[----:B------:R-:W-:Y:S04]  /*67f0*/  @P1 SHF.L.U32 R0, R82, 0x1f, RZ ;  /* 0x0000001f52001819 */ /* 0x000fe800000006ff */
[----:B------:R1:W2:Y:S01]  /*6800*/  @P1 SYNCS.PHASECHK.TRANS64.TRYWAIT P0, [UR44+0x1b0], R0 ;  /* 0x0001b000ff0015a7 */ /* 0x0002a2000800112c */
[----:B------:R3:W3:Y:S01]  /*6810*/  SYNCS.PHASECHK.TRANS64.TRYWAIT P4, [R22+URZ+0x1f0], R3 ;  /* 0x0001f003160075a7 */ /* 0x0006e200080811ff */
[C---:B-1----:R-:W-:Y:S01]  /*6820*/  IMAD.SHL.U32 R0, R2.reuse, 0x20, RZ ;  /* 0x0000002002007824 */ /* 0x042fe200078e00ff */
[----:B------:R-:W-:Y:S04]  /*6830*/  LOP3.LUT R2, R2, 0xffe, RZ, 0xc0, !PT ;  /* 0x00000ffe02027812 */ /* 0x000fe800078ec0ff */
[----:B------:R-:W-:Y:S01]  /*6840*/  LOP3.LUT R0, R0, 0xffffffc0, RZ, 0xc0, !PT ;  /* 0xffffffc000007812 */ /* 0x000fe200078ec0ff */
[----:B------:R-:W-:Y:S04]  /*6850*/  IMAD.IADD R2, R36, 0x1, -R2 ;  /* 0x0000000124027824 */ /* 0x000fe800078e0a02 */
[----:B------:R-:W-:Y:S04]  /*6860*/  IMAD.IADD R0, R37, 0x1, R0 ;  /* 0x0000000125007824 */ /* 0x000fe800078e0200 */
[----:B------:R-:W-:Y:S01]  /*6870*/  IMAD R2, R2, 0x100000, R0 ;  /* 0x0010000002027824 */ /* 0x000fe200078e0200 */
[----:B--2---:R-:W-:Y:S01]  /*6880*/  @P1 PLOP3.LUT P5, PT, P0, PT, PT, 0x8, 0x80 ;  /* 0x000000000080181c */ /* 0x004fe200007ae170 */
[----:B------:R-:W-:Y:S01]  /*6890*/  @!UPT UIADD3 URZ, UPT, UPT, URZ, URZ, URZ ;  /* 0x000000fffffff290 */ /* 0x000fe2000fffe0ff */
[----:B---3--:R-:W-:Y:S11]  /*68a0*/  @!P1 BRA `(.L_x_116) ;  /* 0x0000000000809947 */ /* 0x008ff60003800000 */
[----:B------:R-:W-:Y:S01]  /*68b0*/  ISETP.NE.U32.AND P0, PT, RZ, UR58, PT ;  /* 0x0000003aff007c0c */ /* 0x000fe2000bf05070 */
[----:B------:R-:W-:Y:S01]  /*68c0*/  BSSY B0, `(.L_x_117) ;  /* 0x0000012000007945 */ /* 0x000fe20003800000 */
[----:B------:R-:W-:Y:S02]  /*68d0*/  FSETP.NEU.AND P2, PT, R39, RZ, PT ;  /* 0x000000ff2700720b */ /* 0x000fe40003f4d000 */
[----:B------:R-:W-:Y:S02]  /*68e0*/  CS2R R18, SRZ ;  /* 0x0000000000127805 */ /* 0x000fe4000001ff00 */
[----:B------:R-:W-:Y:S02]  /*68f0*/  ISETP.NE.AND.EX P0, PT, RZ, UR59, PT, P0 ;  /* 0x0000003bff007c0c */ /* 0x000fe4000bf05300 */
[----:B------:R-:W-:Y:S02]  /*6900*/  CS2R R16, SRZ ;  /* 0x0000000000107805 */ /* 0x000fe4000001ff00 */
[----:B------:R-:W-:Y:S02]  /*6910*/  LOP3.LUT P1, RZ, R79, 0xff, RZ, 0xc0, !PT ;  /* 0x000000ff4fff7812 */ /* 0x000fe4000782c0ff */
[----:B------:R-:W-:Y:S02]  /*6920*/  CS2R R66, SRZ ;  /* 0x0000000000427805 */ /* 0x000fe4000001ff00 */
[----:B------:R-:W-:Y:S02]  /*6930*/  SEL R0, RZ, 0xffffffff, P2 ;  /* 0xffffffffff007807 */ /* 0x000fe40001000000 */
[----:B------:R-:W-:Y:S02]  /*6940*/  CS2R R64, SRZ ;  /* 0x0000000000407805 */ /* 0x000fe4000001ff00 */
[----:B------:R-:W-:Y:S04]  /*6950*/  SEL R4, RZ, 0xffffffff, P0 ;  /* 0xffffffffff047807 */ /* 0x000fe80000000000 */
[----:B------:R-:W-:Y:S04]  /*6960*/  @P3 SEL R0, R4, R0, !P1 ;  /* 0x0000000004003207 */ /* 0x000fe80004800000 */
[----:B------:R-:W-:Y:S04]  /*6970*/  LOP3.LUT R0, R0, 0x1, RZ, 0xc0, !PT ;  /* 0x0000000100007812 */ /* 0x000fe800078ec0ff */
[----:B------:R-:W-:Y:S01]  /*6980*/  ISETP.NE.U32.AND P0, PT, R0, 0x1, PT ;  /* 0x000000010000780c */ /* 0x000fe20003f05070 */
[----:B------:R-:W-:Y:S01]  /*6990*/  @!UPT UIADD3 URZ, UPT, UPT, URZ, URZ, URZ ;  /* 0x000000fffffff290 */ /* 0x000fe2000fffe0ff */
[----:B------:R-:W-:Y:S11]  /*69a0*/  @!P5 BRA `(.L_x_118) ;  /* 0x00000000000cd947 */ /* 0x000ff60003800000 */
[----:B------:R-:W-:Y:S04]  /*69b0*/  SHF.L.U32 R4, R82, 0x1f, RZ ;  /* 0x0000001f52047819 */ /* 0x000fe800000006ff */
[----:B------:R-:W1:Y:S02]  /*69c0*/  SYNCS.PHASECHK.TRANS64.TRYWAIT P1, [UR44+0x1b0], R4 ;  /* 0x0001b004ff0075a7 */ /* 0x000e64000802112c */
[----:B-1----:R-:W-:Y:S05]  /*69d0*/  @!P1 BRA `(.L_x_119) ;  /* 0x0000001c00789947 */ /* 0x002fea0003800000 */
.L_x_118:
[----:B------:R-:W-:Y:S05]  /*69e0*/  BSYNC B0 ;  /* 0x0000000000007941 */ /* 0x000fea0003800000 */
.L_x_117:
[----:B------:R2:W3:Y:S01]  /*69f0*/  @P0 LDS.128 R16, [R78+UR44+0x400] ;  /* 0x0004002c4e100984 */ /* 0x0004e20008000c00 */
[----:B------:R-:W-:Y:S01]  /*6a00*/  UIADD3 UR4, UPT, UPT, UR44, 0x1b8, URZ ;  /* 0x000001b82c047890 */ /* 0x000fe2000fffe0ff */
[----:B------:R-:W-:Y:S02]  /*6a10*/  LOP3.LUT R82, R82, 0x1, RZ, 0x3c, !PT ;  /* 0x0000000152527812 */ /* 0x000fe400078e3cff */
[----:B------:R2:W1:Y:S01]  /*6a20*/  @P0 LDS.128 R64, [R77+0x10] ;  /* 0x000010004d400984 */ /* 0x0004620000000c00 */
[----:B------:R-:W-:Y:S01]  /*6a30*/  UPRMT UR4, UR48, 0x654, UR4 ;  /* 0x0000065430047896 */ /* 0x000fe20008000004 */
[----:B------:R-:W-:Y:S01]  /*6a40*/  @!PT LDS RZ, [RZ] ;  /* 0x00000000fffff984 */ /* 0x000fe20000000800 */
[----:B------:R-:W-:Y:S01]  /*6a50*/  @!PT LDS RZ, [RZ] ;  /* 0x00000000fffff984 */ /* 0x000fe20000000800 */
[----:B------:R-:W-:Y:S01]  /*6a60*/  @!PT LDS RZ, [RZ] ;  /* 0x00000000fffff984 */ /* 0x000fe20000000800 */
[----:B------:R-:W-:Y:S01]  /*6a70*/  @!PT LDS RZ, [RZ] ;  /* 0x00000000fffff984 */ /* 0x000fe20000000800 */
[----:B------:R5:W-:Y:S06]  /*6a80*/  MEMBAR.ALL.CTA ;  /* 0x0000000000007992 */ /* 0x000bec0000008000 */
[----:B-----5:R-:W5:Y:S02]  /*6a90*/  FENCE.VIEW.ASYNC.S ;  /* 0x00000000000073c6 */ /* 0x020f640000000000 */
[----:B-----5:R-:W-:Y:S03]  /*6aa0*/  SYNCS.ARRIVE.TRANS64.RED.A1T0 RZ, [UR4], RZ ;  /* 0x000000ffffff79a7 */ /* 0x020fe60008100404 */
.L_x_116:
[----:B------:R-:W-:Y:S05]  /*6ab0*/  BSYNC B1 ;  /* 0x0000000000017941 */ /* 0x000fea0003800000 */
.L_x_115:
[----:B-1----:R-:W-:Y:S04]  /*6ac0*/  SHF.R.U32.HI R0, RZ, 0x15, R2 ;  /* 0x00000015ff007819 */ /* 0x002fe80000011602 */
[----:B------:R-:W-:Y:S01]  /*6ad0*/  LOP3.LUT P0, RZ, R0, 0x3, R80, 0x48, !PT ;  /* 0x0000000300ff7812 */ /* 0x000fe20007804850 */
[----:B------:R-:W-:Y:S01]  /*6ae0*/  @!UPT UIADD3 URZ, UPT, UPT, URZ, URZ, URZ ;  /* 0x000000fffffff290 */ /* 0x000fe2000fffe0ff */
[----:B------:R-:W-:Y:S11]  /*6af0*/  @P4 BRA `(.L_x_120) ;  /* 0x0000000000084947 */ /* 0x000ff60003800000 */
[----:B------:R-:W1:Y:S02]  /*6b00*/  SYNCS.PHASECHK.TRANS64.TRYWAIT P1, [R22+URZ+0x1f0], R3 ;  /* 0x0001f003160075a7 */ /* 0x000e6400080211ff */
[----:B-1----:R-:W-:Y:S05]  /*6b10*/  @!P1 BRA `(.L_x_121) ;  /* 0x0000001c00409947 */ /* 0x002fea0003800000 */
.L_x_120:
[----:B------:R-:W-:Y:S05]  /*6b20*/  @!P0 BRA `(.L_x_122) ;  /* 0x0000000000408947 */ /* 0x000fea0003800000 */
[----:B------:R-:W1:Y:S01]  /*6b30*/  LDCU.64 UR8, c[0x4][0x70] ;  /* 0x01000e00ff0877ac */ /* 0x000e620008000a00 */
[----:B------:R-:W-:Y:S01]  /*6b40*/  MOV R15, 0x0 ;  /* 0x00000000000f7802 */ /* 0x000fe20000000f00 */
[----:B------:R-:W-:Y:S02]  /*6b50*/  HFMA2 R12, -RZ, RZ, 0, 5.9604644775390625e-08 ;  /* 0x00000001ff0c7431 */ /* 0x000fe400000001ff */
[----:B------:R-:W-:Y:S02]  /*6b60*/  IMAD.MOV.U32 R8, RZ, RZ, 0x192 ;  /* 0x00000192ff087424 */ /* 0x000fe400078e00ff */
[----:B------:R-:W-:Y:S01]  /*6b70*/  IMAD.MOV.U32 R13, RZ, RZ, RZ ;  /* 0x000000ffff0d7224 */ /* 0x000fe200078e00ff */
[----:B------:R-:W5:Y:S01]  /*6b80*/  LDCU.64 UR6, c[0x4][0x78] ;  /* 0x01000f00ff0677ac */ /* 0x000f620008000a00 */
[----:B------:R-:W2:Y:S01]  /*6b90*/  LDC.64 R14, c[0x4][R15] ;  /* 0x010000000f0e7b82 */ /* 0x000ea20000000a00 */
[----:B------:R-:W3:Y:S01]  /*6ba0*/  LDCU.64 UR4, c[0x4][0x10] ;  /* 0x01000200ff0477ac */ /* 0x000ee20008000a00 */
[----:B-1----:R-:W-:Y:S01]  /*6bb0*/  MOV R5, UR9 ;  /* 0x0000000900057c02 */ /* 0x002fe20008000f00 */
[----:B------:R-:W-:Y:S01]  /*6bc0*/  IMAD.U32 R4, RZ, RZ, UR8 ;  /* 0x00000008ff047e24 */ /* 0x000fe2000f8e00ff */
[----:B-----5:R-:W-:Y:S01]  /*6bd0*/  MOV R7, UR7 ;  /* 0x0000000700077c02 */ /* 0x020fe20008000f00 */
[----:B------:R-:W-:Y:S01]  /*6be0*/  IMAD.U32 R6, RZ, RZ, UR6 ;  /* 0x00000006ff067e24 */ /* 0x000fe2000f8e00ff */
[----:B---3--:R-:W-:Y:S01]  /*6bf0*/  MOV R11, UR5 ;  /* 0x00000005000b7c02 */ /* 0x008fe20008000f00 */
[----:B------:R-:W-:Y:S02]  /*6c00*/  IMAD.U32 R10, RZ, RZ, UR4 ;  /* 0x00000004ff0a7e24 */ /* 0x000fe4000f8e00ff */
[----:B------:R-:W-:Y:S07]  /*6c10*/  LEPC R20, `(.L_x_122) ;  /* 0x000000001014794e */ /* 0x000fee0000000000 */
[----:B--2-4-:R-:W-:Y:S05]  /*6c20*/  CALL.ABS.NOINC R14 ;  /* 0x000000000e007343 */ /* 0x014fea0003c00000 */
.L_x_122:
[----:B------:R-:W-:Y:S01]  /*6c30*/  LOP3.LUT P0, RZ, R76, 0x60, RZ, 0xc0, !PT ;  /* 0x000000604cff7812 */ /* 0x000fe2000780c0ff */
[----:B------:R-:W-:Y:S05]  /*6c40*/  WARPSYNC.ALL ;  /* 0x0000000000007948 */ /* 0x000fea0003800000 */
[----:B------:R-:W-:Y:S01]  /*6c50*/  R2UR UR4, R2 ;  /* 0x00000000020472ca */ /* 0x000fe200000e0000 */
[----:B------:R-:W-:Y:S01]  /*6c60*/  BSSY.RECONVERGENT B0, `(.L_x_123) ;  /* 0x000009f000007945 */ /* 0x000fe20003800200 */
[-C--:B---3--:R-:W-:Y:S02]  /*6c70*/  F2FP.F16.E4M3.UNPACK_B R2, R16.reuse ;  /* 0x00000010ff02723e */ /* 0x088fe400020006ff */
[----:B------:R-:W-:Y:S02]  /*6c80*/  F2FP.F16.E4M3.UNPACK_B R16, R16.H1 ;  /* 0x00000010ff10723e */ /* 0x000fe400030006ff */
[----:B------:R-:W-:Y:S01]  /*6c90*/  R2UR UR5, R22 ;  /* 0x00000000160572ca */ /* 0x000fe200000e0000 */
[----:B------:R-:W-:Y:S01]  /*6ca0*/  HADD2.F32 R0, -RZ, R2.H0_H0 ;  /* 0x20000002ff007230 */ /* 0x000fe20000004100 */
[-C--:B------:R-:W-:Y:S01]  /*6cb0*/  F2FP.F16.E4M3.UNPACK_B R42, R17.reuse ;  /* 0x00000011ff2a723e */ /* 0x080fe200020006ff */
[--C-:B------:R-:W-:Y:S01]  /*6cc0*/  HADD2.F32 R3, -RZ, R16.reuse.H0_H0 ;  /* 0x20000010ff037230 */ /* 0x100fe20000004100 */
[----:B------:R-:W-:Y:S01]  /*6cd0*/  F2FP.F16.E4M3.UNPACK_B R44, R17.H1 ;  /* 0x00000011ff2c723e */ /* 0x000fe200030006ff */
[----:B------:R-:W-:Y:S01]  /*6ce0*/  HADD2.F32 R40, -RZ, R16.H1_H1 ;  /* 0x30000010ff287230 */ /* 0x000fe20000004100 */
[-C--:B------:R-:W-:Y:S01]  /*6cf0*/  F2FP.F16.E4M3.UNPACK_B R46, R18.reuse ;  /* 0x00000012ff2e723e */ /* 0x080fe200020006ff */
[----:B------:R-:W-:Y:S01]  /*6d00*/  HADD2.F32 R2, -RZ, R2.H1_H1 ;  /* 0x30000002ff027230 */ /* 0x000fe20000004100 */
[----:B------:R-:W-:Y:S01]  /*6d10*/  F2FP.F16.E4M3.UNPACK_B R48, R18.H1 ;  /* 0x00000012ff30723e */ /* 0x000fe200030006ff */
[--C-:B------:R-:W-:Y:S01]  /*6d20*/  HADD2.F32 R41, -RZ, R42.reuse.H0_H0 ;  /* 0x2000002aff297230 */ /* 0x100fe20000004100 */
[-C--:B------:R-:W-:Y:S01]  /*6d30*/  F2FP.F16.E4M3.UNPACK_B R50, R19.reuse ;  /* 0x00000013ff32723e */ /* 0x080fe200020006ff */
[----:B------:R-:W-:Y:S01]  /*6d40*/  HADD2.F32 R42, -RZ, R42.H1_H1 ;  /* 0x3000002aff2a7230 */ /* 0x000fe20000004100 */
[----:B------:R-:W-:Y:S01]  /*6d50*/  F2FP.F16.E4M3.UNPACK_B R52, R19.H1 ;  /* 0x00000013ff34723e */ /* 0x000fe200030006ff */
[----:B------:R-:W-:Y:S01]  /*6d60*/  HADD2.F32 R43, -RZ, R44.H0_H0 ;  /* 0x2000002cff2b7230 */ /* 0x000fe20000004100 */
[----:B------:R-:W-:Y:S01]  /*6d70*/  LDTM.16dp32bit_t0_t15.x32 R4, tmem[UR4] ;  /* 0x00000004000479ee */ /* 0x000fe20008a80000 */
[----:B------:R-:W1:Y:S01]  /*6d80*/  LDTM.16dp32bit_t16_t31.x32 R4, tmem[UR4+0x20] ;  /* 0x00002004000479ee */ /* 0x000e620008aa0000 */
[----:B------:R-:W-:Y:S01]  /*6d90*/  NOP ;  /* 0x0000000000007918 */ /* 0x000fe20000000000 */
[----:B------:R-:W-:Y:S01]  /*6da0*/  UIADD3 UR4, UPT, UPT, UR5, 0x210, URZ ;  /* 0x0000021005047890 */ /* 0x000fe2000fffe0ff */
[--C-:B------:R-:W-:Y:S01]  /*6db0*/  HADD2.F32 R45, -RZ, R46.reuse.H0_H0 ;  /* 0x2000002eff2d7230 */ /* 0x100fe20000004100 */
[----:B------:R-:W-:Y:S01]  /*6dc0*/  F2FP.F16.E4M3.UNPACK_B R54, R64 ;  /* 0x00000040ff36723e */ /* 0x000fe200020006ff */
[----:B------:R-:W-:Y:S01]  /*6dd0*/  HADD2.F32 R46, -RZ, R46.H1_H1 ;  /* 0x3000002eff2e7230 */ /* 0x000fe20000004100 */
[----:B------:R-:W-:Y:S01]  /*6de0*/  UPRMT UR4, UR48, 0x654, UR4 ;  /* 0x0000065430047896 */ /* 0x000fe20008000004 */
[--C-:B------:R-:W-:Y:S01]  /*6df0*/  HADD2.F32 R49, -RZ, R50.reuse.H0_H0 ;  /* 0x20000032ff317230 */ /* 0x100fe20000004100 */
[-C--:B------:R-:W-:Y:S01]  /*6e00*/  F2FP.F16.E4M3.UNPACK_B R58, R65.reuse ;  /* 0x00000041ff3a723e */ /* 0x080fe200020006ff */
[----:B------:R-:W-:Y:S01]  /*6e10*/  HADD2.F32 R50, -RZ, R50.H1_H1 ;  /* 0x30000032ff327230 */ /* 0x000fe20000004100 */
[----:B------:R-:W-:Y:S01]  /*6e20*/  F2FP.F16.E4M3.UNPACK_B R62, R66 ;  /* 0x00000042ff3e723e */ /* 0x000fe200020006ff */
[--C-:B------:R-:W-:Y:S01]  /*6e30*/  HADD2.F32 R53, -RZ, R54.reuse.H0_H0 ;  /* 0x20000036ff357230 */ /* 0x100fe20000004100 */
[----:B------:R-:W-:Y:S01]  /*6e40*/  F2FP.F16.E4M3.UNPACK_B R56, R64.H1 ;  /* 0x00000040ff38723e */ /* 0x000fe200030006ff */
[----:B------:R-:W-:Y:S01]  /*6e50*/  HADD2.F32 R54, -RZ, R54.H1_H1 ;  /* 0x30000036ff367230 */ /* 0x000fe20000004100 */
[----:B------:R-:W-:Y:S01]  /*6e60*/  F2FP.F16.E4M3.UNPACK_B R60, R65.H1 ;  /* 0x00000041ff3c723e */ /* 0x000fe200030006ff */
[----:B-1----:R-:W-:Y:S01]  /*6e70*/  SYNCS.ARRIVE.TRANS64.RED.A1T0 RZ, [UR4], RZ ;  /* 0x000000ffffff79a7 */ /* 0x002fe20008100404 */
[--C-:B------:R-:W-:Y:S01]  /*6e80*/  HADD2.F32 R57, -RZ, R58.reuse.H0_H0 ;  /* 0x2000003aff397230 */ /* 0x100fe20000004100 */
[-C--:B------:R-:W-:Y:S01]  /*6e90*/  F2FP.F16.E4M3.UNPACK_B R65, R67.reuse ;  /* 0x00000043ff41723e */ /* 0x080fe200020006ff */
[----:B------:R-:W-:Y:S01]  /*6ea0*/  HADD2.F32 R58, -RZ, R58.H1_H1 ;  /* 0x3000003aff3a7230 */ /* 0x000fe20000004100 */
[----:B------:R-:W-:Y:S01]  /*6eb0*/  F2FP.F16.E4M3.UNPACK_B R64, R66.H1 ;  /* 0x00000042ff40723e */ /* 0x000fe200030006ff */
[--C-:B------:R-:W-:Y:S01]  /*6ec0*/  HADD2.F32 R61, -RZ, R62.reuse.H0_H0 ;  /* 0x2000003eff3d7230 */ /* 0x100fe20000004100 */
[----:B------:R-:W-:Y:S01]  /*6ed0*/  F2FP.F16.E4M3.UNPACK_B R67, R67.H1 ;  /* 0x00000043ff43723e */ /* 0x000fe200030006ff */
[----:B------:R-:W-:Y:S01]  /*6ee0*/  HADD2.F32 R62, -RZ, R62.H1_H1 ;  /* 0x3000003eff3e7230 */ /* 0x000fe20000004100 */
[----:B------:R-:W-:Y:S01]  /*6ef0*/  IADD3 R36, PT, PT, R36, 0x1, RZ ;  /* 0x0000000124247810 */ /* 0x000fe20007ffe0ff */
[C---:B----4-:R-:W-:Y:S01]  /*6f00*/  FMUL R4, R38.reuse, R4 ;  /* 0x0000000426047220 */ /* 0x050fe20000400000 */
[C---:B------:R-:W-:Y:S01]  /*6f10*/  FMUL R5, R38.reuse, R5 ;  /* 0x0000000526057220 */ /* 0x040fe20000400000 */
[C---:B------:R-:W-:Y:S01]  /*6f20*/  FMUL R8, R38.reuse, R8 ;  /* 0x0000000826087220 */ /* 0x040fe20000400000 */
[C---:B------:R-:W-:Y:S01]  /*6f30*/  FMUL R9, R38.reuse, R9 ;  /* 0x0000000926097220 */ /* 0x040fe20000400000 */
[C---:B------:R-:W-:Y:S01]  /*6f40*/  FFMA R4, R39.reuse, R0, R4 ;  /* 0x0000000027047223 */ /* 0x040fe20000000004 */
[C---:B------:R-:W-:Y:S01]  /*6f50*/  FFMA R5, R39.reuse, R2, R5 ;  /* 0x0000000227057223 */ /* 0x040fe20000000005 */
[C---:B------:R-:W-:Y:S01]  /*6f60*/  FMUL R12, R38.reuse, R12 ;  /* 0x0000000c260c7220 */ /* 0x040fe20000400000 */
        /* <DEDUP_REMOVED lines=10> */
[----:B------:R-:W-:Y:S02]  /*7010*/  HADD2.F32 R44, -RZ, R44.H1_H1 ;  /* 0x3000002cff2c7230 */ /* 0x000fe40000004100 */
[C---:B------:R-:W-:Y:S01]  /*7020*/  FMUL R10, R38.reuse, R10 ;  /* 0x0000000a260a7220 */ /* 0x040fe20000400000 */
[C---:B------:R-:W-:Y:S01]  /*7030*/  FFMA R6, R39.reuse, R3, R6 ;  /* 0x0000000327067223 */ /* 0x040fe20000000006 */
[C---:B------:R-:W-:Y:S01]  /*7040*/  FFMA R7, R39.reuse, R40, R7 ;  /* 0x0000002827077223 */ /* 0x040fe20000000007 */
[C---:B------:R-:W-:Y:S01]  /*7050*/  FFMA R8, R39.reuse, R41, R8 ;  /* 0x0000002927087223 */ /* 0x040fe20000000008 */
[C---:B------:R-:W-:Y:S01]  /*7060*/  FFMA R9, R39.reuse, R42, R9 ;  /* 0x0000002a27097223 */ /* 0x040fe20000000009 */
[----:B------:R-:W-:Y:S01]  /*7070*/  FFMA R10, R39, R43, R10 ;  /* 0x0000002b270a7223 */ /* 0x000fe2000000000a */
[--C-:B------:R-:W-:Y:S01]  /*7080*/  HADD2.F32 R40, -RZ, R65.reuse.H0_H0 ;  /* 0x20000041ff287230 */ /* 0x100fe20000004100 */
[----:B------:R-:W-:Y:S01]  /*7090*/  F2FP.SATFINITE.E4M3.F32.PACK_AB_MERGE_C R86, R7, R6, RZ ;  /* 0x000000060756723e */ /* 0x000fe200048070ff */
[C---:B------:R-:W-:Y:S01]  /*70a0*/  FMUL R7, R38.reuse, R24 ;  /* 0x0000001826077220 */ /* 0x040fe20000400000 */
[C---:B------:R-:W-:Y:S01]  /*70b0*/  FMUL R24, R38.reuse, R29 ;  /* 0x0000001d26187220 */ /* 0x040fe20000400000 */
[C---:B------:R-:W-:Y:S01]  /*70c0*/  FMUL R29, R38.reuse, R34 ;  /* 0x00000022261d7220 */ /* 0x040fe20000400000 */
[----:B------:R-:W-:Y:S02]  /*70d0*/  HADD2.F32 R65, -RZ, R65.H1_H1 ;  /* 0x30000041ff417230 */ /* 0x000fe40000004100 */
[C---:B------:R-:W-:Y:S01]  /*70e0*/  FMUL R11, R38.reuse, R11 ;  /* 0x0000000b260b7220 */ /* 0x040fe20000400000 */
[--C-:B------:R-:W-:Y:S02]  /*70f0*/  HADD2.F32 R47, -RZ, R48.reuse.H0_H0 ;  /* 0x20000030ff2f7230 */ /* 0x100fe40000004100 */
[C---:B------:R-:W-:Y:S01]  /*7100*/  FMUL R14, R38.reuse, R14 ;  /* 0x0000000e260e7220 */ /* 0x040fe20000400000 */
[----:B------:R-:W-:Y:S02]  /*7110*/  HADD2.F32 R48, -RZ, R48.H1_H1 ;  /* 0x30000030ff307230 */ /* 0x000fe40000004100 */
[C---:B------:R-:W-:Y:S01]  /*7120*/  FFMA R11, R39.reuse, R44, R11 ;  /* 0x0000002c270b7223 */ /* 0x040fe2000000000b */
[C---:B------:R-:W-:Y:S01]  /*7130*/  FFMA R12, R39.reuse, R45, R12 ;  /* 0x0000002d270c7223 */ /* 0x040fe2000000000c */
[C---:B------:R-:W-:Y:S01]  /*7140*/  FFMA R13, R39.reuse, R46, R13 ;  /* 0x0000002e270d7223 */ /* 0x040fe2000000000d */
[----:B------:R-:W-:Y:S01]  /*7150*/  FFMA R14, R39, R47, R14 ;  /* 0x0000002f270e7223 */ /* 0x000fe2000000000e */
[C---:B------:R-:W-:Y:S01]  /*7160*/  FMUL R15, R38.reuse, R15 ;  /* 0x0000000f260f7220 */ /* 0x040fe20000400000 */
[--C-:B------:R-:W-:Y:S01]  /*7170*/  HADD2.F32 R51, -RZ, R52.reuse.H0_H0 ;  /* 0x20000034ff337230 */ /* 0x100fe20000004100 */
[----:B------:R-:W-:Y:S01]  /*7180*/  F2FP.SATFINITE.E4M3.F32.PACK_AB_MERGE_C R10, R11, R10, RZ ;  /* 0x0000000a0b0a723e */ /* 0x000fe200048070ff */
[----:B------:R-:W-:Y:S02]  /*7190*/  HADD2.F32 R52, -RZ, R52.H1_H1 ;  /* 0x30000034ff347230 */ /* 0x000fe40000004100 */
[C---:B------:R-:W-:Y:S01]  /*71a0*/  FFMA R15, R39.reuse, R48, R15 ;  /* 0x00000030270f7223 */ /* 0x040fe2000000000f */
[C---:B------:R-:W-:Y:S01]  /*71b0*/  FFMA R16, R39.reuse, R49, R16 ;  /* 0x0000003127107223 */ /* 0x040fe20000000010 */
[C---:B------:R-:W-:Y:S01]  /*71c0*/  FFMA R17, R39.reuse, R50, R17 ;  /* 0x0000003227117223 */ /* 0x040fe20000000011 */
[C---:B------:R-:W-:Y:S01]  /*71d0*/  FMUL R18, R38.reuse, R18 ;  /* 0x0000001226127220 */ /* 0x040fe20000400000 */
[C---:B------:R-:W-:Y:S01]  /*71e0*/  FMUL R19, R38.reuse, R19 ;  /* 0x0000001326137220 */ /* 0x040fe20000400000 */
[--C-:B------:R-:W-:Y:S02]  /*71f0*/  HADD2.F32 R55, -RZ, R56.reuse.H0_H0 ;  /* 0x20000038ff377230 */ /* 0x100fe40000004100 */
[C---:B------:R-:W-:Y:S01]  /*7200*/  FMUL R3, R38.reuse, R22 ;  /* 0x0000001626037220 */ /* 0x040fe20000400000 */
[C---:B------:R-:W-:Y:S01]  /*7210*/  FFMA R18, R39.reuse, R51, R18 ;  /* 0x0000003327127223 */ /* 0x040fe20000000012 */
[----:B------:R-:W-:Y:S02]  /*7220*/  HADD2.F32 R56, -RZ, R56.H1_H1 ;  /* 0x30000038ff387230 */ /* 0x000fe40000004100 */
[C---:B------:R-:W-:Y:S01]  /*7230*/  FFMA R19, R39.reuse, R52, R19 ;  /* 0x0000003427137223 */ /* 0x040fe20000000013 */
[C---:B------:R-:W-:Y:S01]  /*7240*/  FMUL R6, R38.reuse, R23 ;  /* 0x0000001726067220 */ /* 0x040fe20000400000 */
[C---:B------:R-:W-:Y:S01]  /*7250*/  FFMA R0, R39.reuse, R53, R0 ;  /* 0x0000003527007223 */ /* 0x040fe20000000000 */
[C---:B------:R-:W-:Y:S01]  /*7260*/  FFMA R2, R39.reuse, R54, R2 ;  /* 0x0000003627027223 */ /* 0x040fe20000000002 */
[--C-:B------:R-:W-:Y:S02]  /*7270*/  HADD2.F32 R59, -RZ, R60.reuse.H0_H0 ;  /* 0x2000003cff3b7230 */ /* 0x100fe40000004100 */
[C---:B------:R-:W-:Y:S01]  /*7280*/  FFMA R3, R39.reuse, R55, R3 ;  /* 0x0000003727037223 */ /* 0x040fe20000000003 */
[----:B------:R-:W-:Y:S02]  /*7290*/  HADD2.F32 R60, -RZ, R60.H1_H1 ;  /* 0x3000003cff3c7230 */ /* 0x000fe40000004100 */
[C---:B------:R-:W-:Y:S01]  /*72a0*/  FMUL R21, R38.reuse, R26 ;  /* 0x0000001a26157220 */ /* 0x040fe20000400000 */
[C---:B------:R-:W-:Y:S01]  /*72b0*/  FMUL R22, R38.reuse, R27 ;  /* 0x0000001b26167220 */ /* 0x040fe20000400000 */
[C---:B------:R-:W-:Y:S01]  /*72c0*/  FFMA R6, R39.reuse, R56, R6 ;  /* 0x0000003827067223 */ /* 0x040fe20000000006 */
[C---:B------:R-:W-:Y:S01]  /*72d0*/  FFMA R7, R39.reuse, R57, R7 ;  /* 0x0000003927077223 */ /* 0x040fe20000000007 */
[C---:B------:R-:W-:Y:S01]  /*72e0*/  FMUL R23, R38.reuse, R28 ;  /* 0x0000001c26177220 */ /* 0x040fe20000400000 */
[C---:B------:R-:W-:Y:S01]  /*72f0*/  FFMA R20, R39.reuse, R58, R20 ;  /* 0x0000003a27147223 */ /* 0x040fe20000000014 */
[--C-:B------:R-:W-:Y:S02]  /*7300*/  HADD2.F32 R63, -RZ, R64.reuse.H0_H0 ;  /* 0x20000040ff3f7230 */ /* 0x100fe40000004100 */
[C---:B------:R-:W-:Y:S01]  /*7310*/  FFMA R21, R39.reuse, R59, R21 ;  /* 0x0000003b27157223 */ /* 0x040fe20000000015 */
[----:B------:R-:W-:Y:S02]  /*7320*/  HADD2.F32 R64, -RZ, R64.H1_H1 ;  /* 0x30000040ff407230 */ /* 0x000fe40000004100 */
[C---:B------:R-:W-:Y:S01]  /*7330*/  FFMA R22, R39.reuse, R60, R22 ;  /* 0x0000003c27167223 */ /* 0x040fe20000000016 */
[C---:B------:R-:W-:Y:S01]  /*7340*/  FMUL R26, R38.reuse, R31 ;  /* 0x0000001f261a7220 */ /* 0x040fe20000400000 */
[C---:B------:R-:W-:Y:S01]  /*7350*/  FMUL R27, R38.reuse, R32 ;  /* 0x00000020261b7220 */ /* 0x040fe20000400000 */
[C---:B------:R-:W-:Y:S01]  /*7360*/  FFMA R23, R39.reuse, R61, R23 ;  /* 0x0000003d27177223 */ /* 0x040fe20000000017 */
[----:B------:R-:W-:Y:S01]  /*7370*/  FMUL R28, R38, R33 ;  /* 0x00000021261c7220 */ /* 0x000fe20000400000 */
[C---:B------:R-:W-:Y:S01]  /*7380*/  FFMA R24, R39.reuse, R62, R24 ;  /* 0x0000003e27187223 */ /* 0x040fe20000000018 */
[--C-:B------:R-:W-:Y:S02]  /*7390*/  HADD2.F32 R66, -RZ, R67.reuse.H0_H0 ;  /* 0x20000043ff427230 */ /* 0x100fe40000004100 */
[C---:B------:R-:W-:Y:S01]  /*73a0*/  FFMA R25, R39.reuse, R63, R25 ;  /* 0x0000003f27197223 */ /* 0x040fe20000000019 */
[----:B------:R-:W-:Y:S02]  /*73b0*/  HADD2.F32 R67, -RZ, R67.H1_H1 ;  /* 0x30000043ff437230 */ /* 0x000fe40000004100 */
[----:B------:R-:W-:Y:S01]  /*73c0*/  FFMA R26, R39, R64, R26 ;  /* 0x00000040271a7223 */ /* 0x000fe2000000001a */
[----:B------:R-:W-:Y:S01]  /*73d0*/  F2FP.SATFINITE.E4M3.F32.PACK_AB_MERGE_C R14, R15, R14, RZ ;  /* 0x0000000e0f0e723e */ /* 0x000fe200048070ff */
[----:B------:R-:W-:Y:S01]  /*73e0*/  FFMA R27, R39, R40, R27 ;  /* 0x00000028271b7223 */ /* 0x000fe2000000001b */
[----:B------:R-:W-:Y:S01]  /*73f0*/  F2FP.SATFINITE.E4M3.F32.PACK_AB_MERGE_C R18, R19, R18, RZ ;  /* 0x000000121312723e */ /* 0x000fe200048070ff */
[C---:B------:R-:W-:Y:S01]  /*7400*/  FFMA R28, R39.reuse, R65, R28 ;  /* 0x00000041271c7223 */ /* 0x040fe2000000001c */
[C---:B------:R-:W-:Y:S01]  /*7410*/  FFMA R29, R39.reuse, R66, R29 ;  /* 0x00000042271d7223 */ /* 0x040fe2000000001d */
[----:B------:R-:W-:Y:S01]  /*7420*/  FFMA R30, R39, R67, R30 ;  /* 0x00000043271e7223 */ /* 0x000fe2000000001e */
[----:B------:R-:W-:Y:S02]  /*7430*/  F2FP.SATFINITE.E4M3.F32.PACK_AB_MERGE_C R32, R5, R4, R86 ;  /* 0x000000040520723e */ /* 0x000fe40004807056 */
[----:B------:R-:W-:Y:S02]  /*7440*/  F2FP.SATFINITE.E4M3.F32.PACK_AB_MERGE_C R33, R9, R8, R10 ;  /* 0x000000080921723e */ /* 0x000fe4000480700a */
[----:B------:R-:W-:Y:S02]  /*7450*/  F2FP.SATFINITE.E4M3.F32.PACK_AB_MERGE_C R34, R13, R12, R14 ;  /* 0x0000000c0d22723e */ /* 0x000fe4000480700e */
[----:B------:R-:W-:Y:S02]  /*7460*/  F2FP.SATFINITE.E4M3.F32.PACK_AB_MERGE_C R35, R17, R16, R18 ;  /* 0x000000101123723e */ /* 0x000fe40004807012 */
[----:B------:R-:W-:Y:S02]  /*7470*/  F2FP.SATFINITE.E4M3.F32.PACK_AB_MERGE_C R3, R6, R3, RZ ;  /* 0x000000030603723e */ /* 0x000fe400048070ff */
[----:B------:R-:W-:Y:S01]  /*7480*/  F2FP.SATFINITE.E4M3.F32.PACK_AB_MERGE_C R5, R22, R21, RZ ;  /* 0x000000151605723e */ /* 0x000fe200048070ff */
[----:B------:R1:W-:Y:S01]  /*7490*/  STS.128 [R78+UR44+0x1400], R32 ;  /* 0x001400204e007988 */ /* 0x0003e20008000c2c */
[----:B------:R-:W-:Y:S02]  /*74a0*/  F2FP.SATFINITE.E4M3.F32.PACK_AB_MERGE_C R6, R26, R25, RZ ;  /* 0x000000191a06723e */ /* 0x000fe400048070ff */
[----:B------:R-:W-:Y:S02]  /*74b0*/  F2FP.SATFINITE.E4M3.F32.PACK_AB_MERGE_C R29, R30, R29, RZ ;  /* 0x0000001d1e1d723e */ /* 0x000fe400048070ff */
[----:B------:R-:W-:Y:S02]  /*74c0*/  F2FP.SATFINITE.E4M3.F32.PACK_AB_MERGE_C R5, R20, R7, R5 ;  /* 0x000000071405723e */ /* 0x000fe40004807005 */
[----:B------:R-:W-:Y:S02]  /*74d0*/  F2FP.SATFINITE.E4M3.F32.PACK_AB_MERGE_C R4, R2, R0, R3 ;  /* 0x000000000204723e */ /* 0x000fe40004807003 */
[----:B------:R-:W-:Y:S02]  /*74e0*/  F2FP.SATFINITE.E4M3.F32.PACK_AB_MERGE_C R6, R24, R23, R6 ;  /* 0x000000171806723e */ /* 0x000fe40004807006 */
[----:B------:R-:W-:Y:S05]  /*74f0*/  F2FP.SATFINITE.E4M3.F32.PACK_AB_MERGE_C R7, R28, R27, R29 ;  /* 0x0000001b1c07723e */ /* 0x000fea000480701d */
[----:B------:R1:W-:Y:S01]  /*7500*/  STS.128 [R77+0x1010], R4 ;  /* 0x001010044d007388 */ /* 0x0003e20000000c00 */
[----:B------:R-:W-:Y:S01]  /*7510*/  @!PT LDS RZ, [RZ] ;  /* 0x00000000fffff984 */ /* 0x000fe20000000800 */
[----:B------:R-:W-:Y:S01]  /*7520*/  @!PT LDS RZ, [RZ] ;  /* 0x00000000fffff984 */ /* 0x000fe20000000800 */
[----:B------:R-:W-:Y:S01]  /*7530*/  @!PT LDS RZ, [RZ] ;  /* 0x00000000fffff984 */ /* 0x000fe20000000800 */
[----:B------:R-:W-:Y:S01]  /*7540*/  @!PT LDS RZ, [RZ] ;  /* 0x00000000fffff984 */ /* 0x000fe20000000800 */
[----:B------:R3:W-:Y:S07]  /*7550*/  MEMBAR.ALL.CTA ;  /* 0x0000000000007992 */ /* 0x0007ee0000008000 */
[----:B---3--:R-:W3:Y:S02]  /*7560*/  FENCE.VIEW.ASYNC.S ;  /* 0x00000000000073c6 */ /* 0x008ee40000000000 */
[----:B---3--:R-:W-:Y:S06]  /*7570*/  BAR.SYNC.DEFER_BLOCKING 0x1, 0x80 ;  /* 0x0042000000007b1d */ /* 0x008fec0000010000 */
[----:B------:R-:W-:Y:S05]  /*7580*/  @P0 BRA `(.L_x_124) ;  /* 0x0000000000300947 */ /* 0x000fea0003800000 */
[----:B------:R-:W-:Y:S02]  /*7590*/  UIADD3 UR4, UPT, UPT, UR44, 0x1400, URZ ;  /* 0x000014002c047890 */ /* 0x000fe4000fffe0ff */
[----:B------:R-:W-:Y:S02]  /*75a0*/  USHF.L.U32 UR9, UR45, 0x6, URZ ;  /* 0x000000062d097899 */ /* 0x000fe400080006ff */
[----:B------:R-:W-:Y:S02]  /*75b0*/  USHF.L.U32 UR10, UR46, 0x6, URZ ;  /* 0x000000062e0a7899 */ /* 0x000fe400080006ff */
[----:B------:R-:W-:Y:S01]  /*75c0*/  MOV R85, UR4 ;  /* 0x0000000400557c02 */ /* 0x000fe20008000f00 */
[----:B------:R-:W-:Y:S01]  /*75d0*/  UIADD3 UR4, UP0, UPT, UR62, 0x680, URZ ;  /* 0x000006803e047890 */ /* 0x000fe2000ff1e0ff */
[----:B------:R-:W-:Y:S02]  /*75e0*/  UMOV UR11, UR36 ;  /* 0x00000024000b7c82 */ /* 0x000fe40008000000 */
[----:B------:R-:W-:Y:S01]  /*75f0*/  R2UR UR8, R85 ;  /* 0x00000000550872ca */ /* 0x000fe200000e0000 */
[----:B------:R-:W-:Y:S11]  /*7600*/  UIADD3.X UR5, UPT, UPT, URZ, UR63, URZ, UP0, !UPT ;  /* 0x0000003fff057290 */ /* 0x000ff600087fe4ff */
[----:B------:R-:W-:Y:S01]  /*7610*/  @!UPT UIADD3 URZ, UPT, UPT, URZ, URZ, URZ ;  /* 0x000000fffffff290 */ /* 0x000fe2000fffe0ff */
[----:B------:R3:W-:Y:S01]  /*7620*/  UTMASTG.3D [UR8], [UR4] ;  /* 0x00000008040073b5 */ /* 0x0007e20008010000 */
[----:B------:R0:W-:Y:S01]  /*7630*/  UTMACMDFLUSH ;  /* 0x00000000000079b7 */ /* 0x0001e20000000000 */
[----:B---3--:R-:W-:Y:S04]  /*7640*/  DEPBAR.LE SB0, 0x0 ;  /* 0x000080000000791a */ /* 0x008fe80000000000 */
.L_x_124:
[----:B------:R-:W-:Y:S05]  /*7650*/  BSYNC.RECONVERGENT B0 ;  /* 0x0000000000007941 */ /* 0x000fea0003800200 */
.L_x_123:
[----:B------:R-:W-:Y:S01]  /*7660*/  BAR.SYNC.DEFER_BLOCKING 0x1, 0x80 ;  /* 0x0042000000007b1d */ /* 0x000fe20000010000 */
[----:B------:R-:W-:Y:S01]  /*7670*/  ISETP.NE.AND P0, PT, R81, 0x2, PT ;  /* 0x000000025100780c */ /* 0x000fe20003f05270 */
[----:B------:R-:W-:Y:S01]  /*7680*/  UISETP.NE.AND UP0, UPT, UR47, URZ, UPT ;  /* 0x000000ff2f00728c */ /* 0x000fe2000bf05270 */
[----:B------:R-:W-:Y:S01]  /*7690*/  ISETP.NE.AND P1, PT, R36, 0x4, PT ;  /* 0x000000042400780c */ /* 0x000fe20003f25270 */
[----:B------:R-:W-:Y:S01]  /*76a0*/  UIADD3 UR45, UPT, UPT, UR37, UR57, URZ ;  /* 0x00000039252d7290 */ /* 0x000fe2000fffe0ff */
[----:B------:R-:W-:Y:S01]  /*76b0*/  SEL R2, RZ, 0x1, P0 ;  /* 0x00000001ff027807 */ /* 0x000fe20000000000 */
[----:B------:R-:W-:Y:S01]  /*76c0*/  UIADD3 UR46, UPT, UPT, UR38, UR60, URZ ;  /* 0x0000003c262e7290 */ /* 0x000fe2000fffe0ff */
[----:B------:R-:W-:Y:S02]  /*76d0*/  SEL R0, RZ, 0x1, P1 ;  /* 0x00000001ff007807 */ /* 0x000fe40000800000 */
[----:B------:R-:W-:Y:S02]  /*76e0*/  LOP3.LUT R83, R83, R2, RZ, 0x3c, !PT ;  /* 0x0000000253537212 */ /* 0x000fe400078e3cff */
[----:B------:R-:W-:Y:S02]  /*76f0*/  LOP3.LUT R84, R84, R0, RZ, 0x3c, !PT ;  /* 0x0000000054547212 */ /* 0x000fe400078e3cff */
[----:B------:R-:W-:Y:S02]  /*7700*/  SEL R81, R81, RZ, P0 ;  /* 0x000000ff51517207 */ /* 0x000fe40000000000 */
[----:B------:R-:W-:Y:S01]  /*7710*/  SEL R36, R36, RZ, P1 ;  /* 0x000000ff24247207 */ /* 0x000fe20000800000 */
[----:B------:R-:W-:Y:S01]  /*7720*/  UMOV UR36, UR51 ;  /* 0x0000003300247c82 */ /* 0x000fe20008000000 */
[----:B------:R-:W-:Y:S05]  /*7730*/  BRA.U UP0, `(.L_x_125) ;  /* 0xffffffe5002c7547 */ /* 0x000fea000b83ffff */
[----:B------:R-:W-:Y:S05]  /*7740*/  EXIT ;  /* 0x000000000000794d */ /* 0x000fea0003800000 */
.L_x_25:
[----:B---3--:R3:W4:Y:S02]  /*7750*/  SYNCS.PHASECHK.TRANS64.TRYWAIT P0, [R0+URZ+0x240], R2 ;  /* 0x00024002000075a7 */ /* 0x00872400080011ff */
[----:B----4-:R-:W-:Y:S05]  /*7760*/  @!P0 NANOSLEEP.SYNCS 0x989680 ;  /* 0x009896800000895d */ /* 0x010fea0003900000 */
[----:B------:R-:W4:Y:S02]  /*7770*/  @!P0 SYNCS.PHASECHK.TRANS64 P0, [R0+URZ+0x240], R2 ;  /* 0x00024002000085a7 */ /* 0x000f2400080010ff */
[----:B----4-:R-:W-:Y:S05]  /*7780*/  @!P0 BRA `(.L_x_25) ;  /* 0xfffffffc00f08947 */ /* 0x010fea000383ffff */
[----:B------:R-:W-:Y:S05]  /*7790*/  BRA `(.L_x_126) ;  /* 0xffffffa000d47947 */ /* 0x000fea000383ffff */
.L_x_28:
[----:B--2---:R-:W-:-:S07]  /*77a0*/  MOV R0, UR33 ;  /* 0x0000002100007c02 */ /* 0x004fce0008000f00 */
.L_x_127:
[----:B--2---:R2:W3:Y:S02]  /*77b0*/  SYNCS.PHASECHK.TRANS64.TRYWAIT P0, [R0+URZ+0xd8], R3 ;  /* 0x0000d803000075a7 */ /* 0x0044e400080011ff */
[----:B---3--:R-:W-:Y:S05]  /*77c0*/  @!P0 NANOSLEEP.SYNCS 0x989680 ;  /* 0x009896800000895d */ /* 0x008fea0003900000 */
[----:B------:R-:W3:Y:S02]  /*77d0*/  @!P0 SYNCS.PHASECHK.TRANS64 P0, [R0+URZ+0xd8], R3 ;  /* 0x0000d803000085a7 */ /* 0x000ee400080010ff */
[----:B---3--:R-:W-:Y:S05]  /*77e0*/  @!P0 BRA `(.L_x_127) ;  /* 0xfffffffc00f08947 */ /* 0x008fea000383ffff */
[----:B------:R-:W-:Y:S05]  /*77f0*/  BRA `(.L_x_27) ;  /* 0xffffffa4001c7947 */ /* 0x000fea000383ffff */
.L_x_35:
[----:B-1----:R-:W-:-:S07]  /*7800*/  MOV R0, UR17 ;  /* 0x0000001100007c02 */ /* 0x002fce0008000f00 */
.L_x_128:
[----:B-1----:R1:W2:Y:S02]  /*7810*/  SYNCS.PHASECHK.TRANS64.TRYWAIT P0, [R0+URZ+0xd8], R3 ;  /* 0x0000d803000075a7 */ /* 0x0022a400080011ff */
[----:B--2---:R-:W-:Y:S05]  /*7820*/  @!P0 NANOSLEEP.SYNCS 0x989680 ;  /* 0x009896800000895d */ /* 0x004fea0003900000 */
[----:B------:R-:W2:Y:S02]  /*7830*/  @!P0 SYNCS.PHASECHK.TRANS64 P0, [R0+URZ+0xd8], R3 ;  /* 0x0000d803000085a7 */ /* 0x000ea400080010ff */
[----:B--2---:R-:W-:Y:S05]  /*7840*/  @!P0 BRA `(.L_x_128) ;  /* 0xfffffffc00f08947 */ /* 0x004fea000383ffff */
[----:B------:R-:W-:Y:S05]  /*7850*/  BRA `(.L_x_34) ;  /* 0xffffffa400d87947 */ /* 0x000fea000383ffff */
.L_x_40:
[----:B-1----:R1:W2:Y:S02]  /*7860*/  SYNCS.PHASECHK.TRANS64.TRYWAIT P0, [R3+URZ+0x1d0], R0 ;  /* 0x0001d000030075a7 */ /* 0x0022a400080011ff */
[----:B--2---:R-:W-:Y:S05]  /*7870*/  @!P0 NANOSLEEP.SYNCS 0x989680 ;  /* 0x009896800000895d */ /* 0x004fea0003900000 */
[----:B------:R-:W2:Y:S02]  /*7880*/  @!P0 SYNCS.PHASECHK.TRANS64 P0, [R3+URZ+0x1d0], R0 ;  /* 0x0001d000030085a7 */ /* 0x000ea400080010ff */
[----:B--2---:R-:W-:Y:S05]  /*7890*/  @!P0 BRA `(.L_x_40) ;  /* 0xfffffffc00f08947 */ /* 0x004fea000383ffff */
[----:B------:R-:W-:Y:S05]  /*78a0*/  BRA `(.L_x_129) ;  /* 0xffffffa8007c7947 */ /* 0x000fea000383ffff */
.L_x_44:
[----:B------:R-:W-:-:S07]  /*78b0*/  MOV R0, UR4 ;  /* 0x0000000400007c02 */ /* 0x000fce0008000f00 */
.L_x_130:
[----:B-1----:R1:W2:Y:S02]  /*78c0*/  SYNCS.PHASECHK.TRANS64.TRYWAIT P0, [R0+URZ], R2 ;  /* 0x00000002000075a7 */ /* 0x0022a400080011ff */
[----:B--2---:R-:W-:Y:S05]  /*78d0*/  @!P0 NANOSLEEP.SYNCS 0x989680 ;  /* 0x009896800000895d */ /* 0x004fea0003900000 */
[----:B------:R-:W2:Y:S02]  /*78e0*/  @!P0 SYNCS.PHASECHK.TRANS64 P0, [R0+URZ], R2 ;  /* 0x00000002000085a7 */ /* 0x000ea400080010ff */
[----:B--2---:R-:W-:Y:S05]  /*78f0*/  @!P0 BRA `(.L_x_130) ;  /* 0xfffffffc00f08947 */ /* 0x004fea000383ffff */
[----:B------:R-:W-:Y:S05]  /*7900*/  BRA `(.L_x_131) ;  /* 0xffffffb000207947 */ /* 0x000fea000383ffff */
.L_x_45:
[----:B------:R-:W-:-:S07]  /*7910*/  MOV R0, UR5 ;  /* 0x0000000500007c02 */ /* 0x000fce0008000f00 */
.L_x_132:
[----:B-1----:R1:W2:Y:S02]  /*7920*/  SYNCS.PHASECHK.TRANS64.TRYWAIT P0, [R0+URZ], R3 ;  /* 0x00000003000075a7 */ /* 0x0022a400080011ff */
[----:B--2---:R-:W-:Y:S05]  /*7930*/  @!P0 NANOSLEEP.SYNCS 0x989680 ;  /* 0x009896800000895d */ /* 0x004fea0003900000 */
[----:B------:R-:W2:Y:S02]  /*7940*/  @!P0 SYNCS.PHASECHK.TRANS64 P0, [R0+URZ], R3 ;  /* 0x00000003000085a7 */ /* 0x000ea400080010ff */
[----:B--2---:R-:W-:Y:S05]  /*7950*/  @!P0 BRA `(.L_x_132) ;  /* 0xfffffffc00f08947 */ /* 0x004fea000383ffff */
[----:B------:R-:W-:Y:S05]  /*7960*/  BRA `(.L_x_133) ;  /* 0xffffffb0002c7947 */ /* 0x000fea000383ffff */
.L_x_46:
[----:B------:R-:W-:-:S07]  /*7970*/  MOV R0, UR5 ;  /* 0x0000000500007c02 */ /* 0x000fce0008000f00 */
.L_x_134:
[----:B-1----:R1:W2:Y:S02]  /*7980*/  SYNCS.PHASECHK.TRANS64.TRYWAIT P0, [R0+URZ], R3 ;  /* 0x00000003000075a7 */ /* 0x0022a400080011ff */
[----:B--2---:R-:W-:Y:S05]  /*7990*/  @!P0 NANOSLEEP.SYNCS 0x989680 ;  /* 0x009896800000895d */ /* 0x004fea0003900000 */
[----:B------:R-:W2:Y:S02]  /*79a0*/  @!P0 SYNCS.PHASECHK.TRANS64 P0, [R0+URZ], R3 ;  /* 0x00000003000085a7 */ /* 0x000ea400080010ff */
[----:B--2---:R-:W-:Y:S05]  /*79b0*/  @!P0 BRA `(.L_x_134) ;  /* 0xfffffffc00f08947 */ /* 0x004fea000383ffff */
[----:B------:R-:W-:Y:S05]  /*79c0*/  BRA `(.L_x_135) ;  /* 0xffffffb000387947 */ /* 0x000fea000383ffff */
.L_x_47:
[----:B------:R-:W-:-:S07]  /*79d0*/  MOV R0, UR5 ;  /* 0x0000000500007c02 */ /* 0x000fce0008000f00 */
.L_x_136:
[----:B-1----:R1:W2:Y:S02]  /*79e0*/  SYNCS.PHASECHK.TRANS64.TRYWAIT P0, [R0+URZ], R3 ;  /* 0x00000003000075a7 */ /* 0x0022a400080011ff */
[----:B--2---:R-:W-:Y:S05]  /*79f0*/  @!P0 NANOSLEEP.SYNCS 0x989680 ;  /* 0x009896800000895d */ /* 0x004fea0003900000 */
[----:B------:R-:W2:Y:S02]  /*7a00*/  @!P0 SYNCS.PHASECHK.TRANS64 P0, [R0+URZ], R3 ;  /* 0x00000003000085a7 */ /* 0x000ea400080010ff */
[----:B--2---:R-:W-:Y:S05]  /*7a10*/  @!P0 BRA `(.L_x_136) ;  /* 0xfffffffc00f08947 */ /* 0x004fea000383ffff */
[----:B------:R-:W-:Y:S05]  /*7a20*/  BRA `(.L_x_137) ;  /* 0xffffffb000447947 */ /* 0x000fea000383ffff */
.L_x_48:
[----:B------:R-:W-:-:S07]  /*7a30*/  MOV R0, UR5 ;  /* 0x0000000500007c02 */ /* 0x000fce0008000f00 */
.L_x_138:
[----:B-1----:R1:W2:Y:S02]  /*7a40*/  SYNCS.PHASECHK.TRANS64.TRYWAIT P0, [R0+URZ], R3 ;  /* 0x00000003000075a7 */ /* 0x0022a400080011ff */
[----:B--2---:R-:W-:Y:S05]  /*7a50*/  @!P0 NANOSLEEP.SYNCS 0x989680 ;  /* 0x009896800000895d */ /* 0x004fea0003900000 */
[----:B------:R-:W2:Y:S02]  /*7a60*/  @!P0 SYNCS.PHASECHK.TRANS64 P0, [R0+URZ], R3 ;  /* 0x00000003000085a7 */ /* 0x000ea400080010ff */
[----:B--2---:R-:W-:Y:S05]  /*7a70*/  @!P0 BRA `(.L_x_138) ;  /* 0xfffffffc00f08947 */ /* 0x004fea000383ffff */
[----:B------:R-:W-:Y:S05]  /*7a80*/  BRA `(.L_x_139) ;  /* 0xffffffb000507947 */ /* 0x000fea000383ffff */
.L_x_49:
[----:B------:R-:W-:-:S07]  /*7a90*/  MOV R0, UR5 ;  /* 0x0000000500007c02 */ /* 0x000fce0008000f00 */
.L_x_140:
[----:B-1----:R1:W2:Y:S02]  /*7aa0*/  SYNCS.PHASECHK.TRANS64.TRYWAIT P0, [R0+URZ], R3 ;  /* 0x00000003000075a7 */ /* 0x0022a400080011ff */
[----:B--2---:R-:W-:Y:S05]  /*7ab0*/  @!P0 NANOSLEEP.SYNCS 0x989680 ;  /* 0x009896800000895d */ /* 0x004fea0003900000 */
[----:B------:R-:W2:Y:S02]  /*7ac0*/  @!P0 SYNCS.PHASECHK.TRANS64 P0, [R0+URZ], R3 ;  /* 0x00000003000085a7 */ /* 0x000ea400080010ff */
[----:B--2---:R-:W-:Y:S05]  /*7ad0*/  @!P0 BRA `(.L_x_140) ;  /* 0xfffffffc00f08947 */ /* 0x004fea000383ffff */
[----:B------:R-:W-:Y:S05]  /*7ae0*/  BRA `(.L_x_141) ;  /* 0xffffffb0005c7947 */ /* 0x000fea000383ffff */
.L_x_50:
[----:B------:R-:W-:-:S07]  /*7af0*/  MOV R0, UR5 ;  /* 0x0000000500007c02 */ /* 0x000fce0008000f00 */
.L_x_142:
[----:B-1----:R1:W2:Y:S02]  /*7b00*/  SYNCS.PHASECHK.TRANS64.TRYWAIT P0, [R0+URZ], R3 ;  /* 0x00000003000075a7 */ /* 0x0022a400080011ff */
[----:B--2---:R-:W-:Y:S05]  /*7b10*/  @!P0 NANOSLEEP.SYNCS 0x989680 ;  /* 0x009896800000895d */ /* 0x004fea0003900000 */
[----:B------:R-:W2:Y:S02]  /*7b20*/  @!P0 SYNCS.PHASECHK.TRANS64 P0, [R0+URZ], R3 ;  /* 0x00000003000085a7 */ /* 0x000ea400080010ff */
[----:B--2---:R-:W-:Y:S05]  /*7b30*/  @!P0 BRA `(.L_x_142) ;  /* 0xfffffffc00f08947 */ /* 0x004fea000383ffff */
[----:B------:R-:W-:Y:S05]  /*7b40*/  BRA `(.L_x_143) ;  /* 0xffffffb000687947 */ /* 0x000fea000383ffff */
.L_x_51:
[----:B------:R-:W-:-:S07]  /*7b50*/  MOV R0, UR5 ;  /* 0x0000000500007c02 */ /* 0x000fce0008000f00 */
.L_x_144:
[----:B-1----:R1:W2:Y:S02]  /*7b60*/  SYNCS.PHASECHK.TRANS64.TRYWAIT P0, [R0+URZ], R3 ;  /* 0x00000003000075a7 */ /* 0x0022a400080011ff */
[----:B--2---:R-:W-:Y:S05]  /*7b70*/  @!P0 NANOSLEEP.SYNCS 0x989680 ;  /* 0x009896800000895d */ /* 0x004fea0003900000 */
[----:B------:R-:W2:Y:S02]  /*7b80*/  @!P0 SYNCS.PHASECHK.TRANS64 P0, [R0+URZ], R3 ;  /* 0x00000003000085a7 */ /* 0x000ea400080010ff */
[----:B--2---:R-:W-:Y:S05]  /*7b90*/  @!P0 BRA `(.L_x_144) ;  /* 0xfffffffc00f08947 */ /* 0x004fea000383ffff */
[----:B------:R-:W-:Y:S05]  /*7ba0*/  BRA `(.L_x_145) ;  /* 0xffffffb000747947 */ /* 0x000fea000383ffff */
.L_x_52:
[----:B------:R-:W-:-:S07]  /*7bb0*/  MOV R0, UR5 ;  /* 0x0000000500007c02 */ /* 0x000fce0008000f00 */
.L_x_146:
[----:B-1----:R1:W2:Y:S02]  /*7bc0*/  SYNCS.PHASECHK.TRANS64.TRYWAIT P0, [R0+URZ], R3 ;  /* 0x00000003000075a7 */ /* 0x0022a400080011ff */
[----:B--2---:R-:W-:Y:S05]  /*7bd0*/  @!P0 NANOSLEEP.SYNCS 0x989680 ;  /* 0x009896800000895d */ /* 0x004fea0003900000 */
[----:B------:R-:W2:Y:S02]  /*7be0*/  @!P0 SYNCS.PHASECHK.TRANS64 P0, [R0+URZ], R3 ;  /* 0x00000003000085a7 */ /* 0x000ea400080010ff */
[----:B--2---:R-:W-:Y:S05]  /*7bf0*/  @!P0 BRA `(.L_x_146) ;  /* 0xfffffffc00f08947 */ /* 0x004fea000383ffff */
[----:B------:R-:W-:Y:S05]  /*7c00*/  BRA `(.L_x_147) ;  /* 0xffffffb000807947 */ /* 0x000fea000383ffff */
.L_x_53:
[----:B------:R-:W-:-:S07]  /*7c10*/  MOV R0, UR5 ;  /* 0x0000000500007c02 */ /* 0x000fce0008000f00 */
.L_x_148:
[----:B-1----:R1:W2:Y:S02]  /*7c20*/  SYNCS.PHASECHK.TRANS64.TRYWAIT P0, [R0+URZ], R3 ;  /* 0x00000003000075a7 */ /* 0x0022a400080011ff */
[----:B--2---:R-:W-:Y:S05]  /*7c30*/  @!P0 NANOSLEEP.SYNCS 0x989680 ;  /* 0x009896800000895d */ /* 0x004fea0003900000 */
[----:B------:R-:W2:Y:S02]  /*7c40*/  @!P0 SYNCS.PHASECHK.TRANS64 P0, [R0+URZ], R3 ;  /* 0x00000003000085a7 */ /* 0x000ea400080010ff */
[----:B--2---:R-:W-:Y:S05]  /*7c50*/  @!P0 BRA `(.L_x_148) ;  /* 0xfffffffc00f08947 */ /* 0x004fea000383ffff */
[----:B------:R-:W-:Y:S05]  /*7c60*/  BRA `(.L_x_149) ;  /* 0xffffffb0008c7947 */ /* 0x000fea000383ffff */
.L_x_54:
[----:B------:R-:W-:-:S07]  /*7c70*/  MOV R0, UR5 ;  /* 0x0000000500007c02 */ /* 0x000fce0008000f00 */
.L_x_150:
[----:B-1----:R1:W2:Y:S02]  /*7c80*/  SYNCS.PHASECHK.TRANS64.TRYWAIT P0, [R0+URZ], R3 ;  /* 0x00000003000075a7 */ /* 0x0022a400080011ff */
[----:B--2---:R-:W-:Y:S05]  /*7c90*/  @!P0 NANOSLEEP.SYNCS 0x989680 ;  /* 0x009896800000895d */ /* 0x004fea0003900000 */
[----:B------:R-:W2:Y:S02]  /*7ca0*/  @!P0 SYNCS.PHASECHK.TRANS64 P0, [R0+URZ], R3 ;  /* 0x00000003000085a7 */ /* 0x000ea400080010ff */
[----:B--2---:R-:W-:Y:S05]  /*7cb0*/  @!P0 BRA `(.L_x_150) ;  /* 0xfffffffc00f08947 */ /* 0x004fea000383ffff */
[----:B------:R-:W-:Y:S05]  /*7cc0*/  BRA `(.L_x_151) ;  /* 0xffffffb000987947 */ /* 0x000fea000383ffff */
.L_x_55:
[----:B------:R-:W-:-:S07]  /*7cd0*/  MOV R0, UR5 ;  /* 0x0000000500007c02 */ /* 0x000fce0008000f00 */
.L_x_152:
[----:B-1----:R1:W2:Y:S02]  /*7ce0*/  SYNCS.PHASECHK.TRANS64.TRYWAIT P0, [R0+URZ], R3 ;  /* 0x00000003000075a7 */ /* 0x0022a400080011ff */
[----:B--2---:R-:W-:Y:S05]  /*7cf0*/  @!P0 NANOSLEEP.SYNCS 0x989680 ;  /* 0x009896800000895d */ /* 0x004fea0003900000 */
[----:B------:R-:W2:Y:S02]  /*7d00*/  @!P0 SYNCS.PHASECHK.TRANS64 P0, [R0+URZ], R3 ;  /* 0x00000003000085a7 */ /* 0x000ea400080010ff */
[----:B--2---:R-:W-:Y:S05]  /*7d10*/  @!P0 BRA `(.L_x_152) ;  /* 0xfffffffc00f08947 */ /* 0x004fea000383ffff */
[----:B------:R-:W-:Y:S05]  /*7d20*/  BRA `(.L_x_153) ;  /* 0xffffffb000a47947 */ /* 0x000fea000383ffff */
.L_x_56:
[----:B------:R-:W-:-:S07]  /*7d30*/  MOV R0, UR5 ;  /* 0x0000000500007c02 */ /* 0x000fce0008000f00 */
.L_x_154:
[----:B-1----:R1:W2:Y:S02]  /*7d40*/  SYNCS.PHASECHK.TRANS64.TRYWAIT P0, [R0+URZ], R3 ;  /* 0x00000003000075a7 */ /* 0x0022a400080011ff */
[----:B--2---:R-:W-:Y:S05]  /*7d50*/  @!P0 NANOSLEEP.SYNCS 0x989680 ;  /* 0x009896800000895d */ /* 0x004fea0003900000 */
[----:B------:R-:W2:Y:S02]  /*7d60*/  @!P0 SYNCS.PHASECHK.TRANS64 P0, [R0+URZ], R3 ;  /* 0x00000003000085a7 */ /* 0x000ea400080010ff */
[----:B--2---:R-:W-:Y:S05]  /*7d70*/  @!P0 BRA `(.L_x_154) ;  /* 0xfffffffc00f08947 */ /* 0x004fea000383ffff */
[----:B------:R-:W-:Y:S05]  /*7d80*/  BRA `(.L_x_155) ;  /* 0xffffffb000b07947 */ /* 0x000fea000383ffff */
.L_x_57:
[----:B------:R-:W-:-:S07]  /*7d90*/  MOV R0, UR5 ;  /* 0x0000000500007c02 */ /* 0x000fce0008000f00 */
.L_x_156:
[----:B-1----:R1:W2:Y:S02]  /*7da0*/  SYNCS.PHASECHK.TRANS64.TRYWAIT P0, [R0+URZ], R3 ;  /* 0x00000003000075a7 */ /* 0x0022a400080011ff */
[----:B--2---:R-:W-:Y:S05]  /*7db0*/  @!P0 NANOSLEEP.SYNCS 0x989680 ;  /* 0x009896800000895d */ /* 0x004fea0003900000 */
[----:B------:R-:W2:Y:S02]  /*7dc0*/  @!P0 SYNCS.PHASECHK.TRANS64 P0, [R0+URZ], R3 ;  /* 0x00000003000085a7 */ /* 0x000ea400080010ff */
[----:B--2---:R-:W-:Y:S05]  /*7dd0*/  @!P0 BRA `(.L_x_156) ;  /* 0xfffffffc00f08947 */ /* 0x004fea000383ffff */
[----:B------:R-:W-:Y:S05]  /*7de0*/  BRA `(.L_x_157) ;  /* 0xffffffb000bc7947 */ /* 0x000fea000383ffff */
.L_x_58:
[----:B------:R-:W-:-:S07]  /*7df0*/  MOV R0, UR5 ;  /* 0x0000000500007c02 */ /* 0x000fce0008000f00 */
.L_x_158:
[----:B-1----:R1:W2:Y:S02]  /*7e00*/  SYNCS.PHASECHK.TRANS64.TRYWAIT P0, [R0+URZ], R3 ;  /* 0x00000003000075a7 */ /* 0x0022a400080011ff */
[----:B--2---:R-:W-:Y:S05]  /*7e10*/  @!P0 NANOSLEEP.SYNCS 0x989680 ;  /* 0x009896800000895d */ /* 0x004fea0003900000 */
[----:B------:R-:W2:Y:S02]  /*7e20*/  @!P0 SYNCS.PHASECHK.TRANS64 P0, [R0+URZ], R3 ;  /* 0x00000003000085a7 */ /* 0x000ea400080010ff */
[----:B--2---:R-:W-:Y:S05]  /*7e30*/  @!P0 BRA `(.L_x_158) ;  /* 0xfffffffc00f08947 */ /* 0x004fea000383ffff */
[----:B------:R-:W-:Y:S05]  /*7e40*/  BRA `(.L_x_159) ;  /* 0xffffffb000c87947 */ /* 0x000fea000383ffff */
.L_x_59:
[----:B------:R-:W-:-:S07]  /*7e50*/  MOV R0, UR5 ;  /* 0x0000000500007c02 */ /* 0x000fce0008000f00 */
.L_x_160:
[----:B-1----:R1:W2:Y:S02]  /*7e60*/  SYNCS.PHASECHK.TRANS64.TRYWAIT P0, [R0+URZ], R3 ;  /* 0x00000003000075a7 */ /* 0x0022a400080011ff */
[----:B--2---:R-:W-:Y:S05]  /*7e70*/  @!P0 NANOSLEEP.SYNCS 0x989680 ;  /* 0x009896800000895d */ /* 0x004fea0003900000 */
[----:B------:R-:W2:Y:S02]  /*7e80*/  @!P0 SYNCS.PHASECHK.TRANS64 P0, [R0+URZ], R3 ;  /* 0x00000003000085a7 */ /* 0x000ea400080010ff */
[----:B--2---:R-:W-:Y:S05]  /*7e90*/  @!P0 BRA `(.L_x_160) ;  /* 0xfffffffc00f08947 */ /* 0x004fea000383ffff */
[----:B------:R-:W-:Y:S05]  /*7ea0*/  BRA `(.L_x_161) ;  /* 0xffffffb000d47947 */ /* 0x000fea000383ffff */
.L_x_60:
[----:B------:R-:W-:-:S07]  /*7eb0*/  MOV R0, UR5 ;  /* 0x0000000500007c02 */ /* 0x000fce0008000f00 */
.L_x_162:
[----:B-1----:R1:W2:Y:S02]  /*7ec0*/  SYNCS.PHASECHK.TRANS64.TRYWAIT P0, [R0+URZ], R3 ;  /* 0x00000003000075a7 */ /* 0x0022a400080011ff */
[----:B--2---:R-:W-:Y:S05]  /*7ed0*/  @!P0 NANOSLEEP.SYNCS 0x989680 ;  /* 0x009896800000895d */ /* 0x004fea0003900000 */
[----:B------:R-:W2:Y:S02]  /*7ee0*/  @!P0 SYNCS.PHASECHK.TRANS64 P0, [R0+URZ], R3 ;  /* 0x00000003000085a7 */ /* 0x000ea400080010ff */
[----:B--2---:R-:W-:Y:S05]  /*7ef0*/  @!P0 BRA `(.L_x_162) ;  /* 0xfffffffc00f08947 */ /* 0x004fea000383ffff */
[----:B------:R-:W-:Y:S05]  /*7f00*/  BRA `(.L_x_163) ;  /* 0xffffffb000e07947 */ /* 0x000fea000383ffff */
.L_x_61:
[----:B------:R-:W-:-:S07]  /*7f10*/  MOV R0, UR5 ;  /* 0x0000000500007c02 */ /* 0x000fce0008000f00 */
.L_x_164:
[----:B-1----:R1:W2:Y:S02]  /*7f20*/  SYNCS.PHASECHK.TRANS64.TRYWAIT P0, [R0+URZ], R3 ;  /* 0x00000003000075a7 */ /* 0x0022a400080011ff */
[----:B--2---:R-:W-:Y:S05]  /*7f30*/  @!P0 NANOSLEEP.SYNCS 0x989680 ;  /* 0x009896800000895d */ /* 0x004fea0003900000 */
[----:B------:R-:W2:Y:S02]  /*7f40*/  @!P0 SYNCS.PHASECHK.TRANS64 P0, [R0+URZ], R3 ;  /* 0x00000003000085a7 */ /* 0x000ea400080010ff */
[----:B--2---:R-:W-:Y:S05]  /*7f50*/  @!P0 BRA `(.L_x_164) ;  /* 0xfffffffc00f08947 */ /* 0x004fea000383ffff */
[----:B------:R-:W-:Y:S05]  /*7f60*/  BRA `(.L_x_165) ;  /* 0xffffffb000ec7947 */ /* 0x000fea000383ffff */
.L_x_62:
[----:B------:R-:W-:-:S07]  /*7f70*/  MOV R0, UR5 ;  /* 0x0000000500007c02 */ /* 0x000fce0008000f00 */
.L_x_166:
[----:B-1----:R1:W2:Y:S02]  /*7f80*/  SYNCS.PHASECHK.TRANS64.TRYWAIT P0, [R0+URZ], R3 ;  /* 0x00000003000075a7 */ /* 0x0022a400080011ff */
[----:B--2---:R-:W-:Y:S05]  /*7f90*/  @!P0 NANOSLEEP.SYNCS 0x989680 ;  /* 0x009896800000895d */ /* 0x004fea0003900000 */
[----:B------:R-:W2:Y:S02]  /*7fa0*/  @!P0 SYNCS.PHASECHK.TRANS64 P0, [R0+URZ], R3 ;  /* 0x00000003000085a7 */ /* 0x000ea400080010ff */
[----:B--2---:R-:W-:Y:S05]  /*7fb0*/  @!P0 BRA `(.L_x_166) ;  /* 0xfffffffc00f08947 */ /* 0x004fea000383ffff */
[----:B------:R-:W-:Y:S05]  /*7fc0*/  BRA `(.L_x_167) ;  /* 0xffffffb000f87947 */ /* 0x000fea000383ffff */
.L_x_63:
[----:B------:R-:W-:-:S07]  /*7fd0*/  MOV R0, UR5 ;  /* 0x0000000500007c02 */ /* 0x000fce0008000f00 */
.L_x_168:
[----:B-1----:R1:W2:Y:S02]  /*7fe0*/  SYNCS.PHASECHK.TRANS64.TRYWAIT P0, [R0+URZ], R3 ;  /* 0x00000003000075a7 */ /* 0x0022a400080011ff */
[----:B--2---:R-:W-:Y:S05]  /*7ff0*/  @!P0 NANOSLEEP.SYNCS 0x989680 ;  /* 0x009896800000895d */ /* 0x004fea0003900000 */
[----:B------:R-:W2:Y:S02]  /*8000*/  @!P0 SYNCS.PHASECHK.TRANS64 P0, [R0+URZ], R3 ;  /* 0x00000003000085a7 */ /* 0x000ea400080010ff */
[----:B--2---:R-:W-:Y:S05]  /*8010*/  @!P0 BRA `(.L_x_168) ;  /* 0xfffffffc00f08947 */ /* 0x004fea000383ffff */
[----:B------:R-:W-:Y:S05]  /*8020*/  BRA `(.L_x_169) ;  /* 0xffffffb400047947 */ /* 0x000fea000383ffff */
.L_x_64:
[----:B------:R-:W-:-:S07]  /*8030*/  MOV R0, UR5 ;  /* 0x0000000500007c02 */ /* 0x000fce0008000f00 */
.L_x_170:
[----:B-1----:R1:W2:Y:S02]  /*8040*/  SYNCS.PHASECHK.TRANS64.TRYWAIT P0, [R0+URZ], R3 ;  /* 0x00000003000075a7 */ /* 0x0022a400080011ff */
[----:B--2---:R-:W-:Y:S05]  /*8050*/  @!P0 NANOSLEEP.SYNCS 0x989680 ;  /* 0x009896800000895d */ /* 0x004fea0003900000 */
[----:B------:R-:W2:Y:S02]  /*8060*/  @!P0 SYNCS.PHASECHK.TRANS64 P0, [R0+URZ], R3 ;  /* 0x00000003000085a7 */ /* 0x000ea400080010ff */
[----:B--2---:R-:W-:Y:S05]  /*8070*/  @!P0 BRA `(.L_x_170) ;  /* 0xfffffffc00f08947 */ /* 0x004fea000383ffff */
[----:B------:R-:W-:Y:S05]  /*8080*/  BRA `(.L_x_171) ;  /* 0xffffffb400107947 */ /* 0x000fea000383ffff */
.L_x_65:
[----:B------:R-:W-:-:S07]  /*8090*/  MOV R0, UR5 ;  /* 0x0000000500007c02 */ /* 0x000fce0008000f00 */
.L_x_172:
[----:B-1----:R1:W2:Y:S02]  /*80a0*/  SYNCS.PHASECHK.TRANS64.TRYWAIT P0, [R0+URZ], R3 ;  /* 0x00000003000075a7 */ /* 0x0022a400080011ff */
[----:B--2---:R-:W-:Y:S05]  /*80b0*/  @!P0 NANOSLEEP.SYNCS 0x989680 ;  /* 0x009896800000895d */ /* 0x004fea0003900000 */
[----:B------:R-:W2:Y:S02]  /*80c0*/  @!P0 SYNCS.PHASECHK.TRANS64 P0, [R0+URZ], R3 ;  /* 0x00000003000085a7 */ /* 0x000ea400080010ff */
[----:B--2---:R-:W-:Y:S05]  /*80d0*/  @!P0 BRA `(.L_x_172) ;  /* 0xfffffffc00f08947 */ /* 0x004fea000383ffff */
[----:B------:R-:W-:Y:S05]  /*80e0*/  BRA `(.L_x_173) ;  /* 0xffffffb4001c7947 */ /* 0x000fea000383ffff */
.L_x_66:
[----:B------:R-:W-:-:S07]  /*80f0*/  MOV R0, UR5 ;  /* 0x0000000500007c02 */ /* 0x000fce0008000f00 */
.L_x_174:
[----:B-1----:R1:W2:Y:S02]  /*8100*/  SYNCS.PHASECHK.TRANS64.TRYWAIT P0, [R0+URZ], R3 ;  /* 0x00000003000075a7 */ /* 0x0022a400080011ff */
[----:B--2---:R-:W-:Y:S05]  /*8110*/  @!P0 NANOSLEEP.SYNCS 0x989680 ;  /* 0x009896800000895d */ /* 0x004fea0003900000 */
[----:B------:R-:W2:Y:S02]  /*8120*/  @!P0 SYNCS.PHASECHK.TRANS64 P0, [R0+URZ], R3 ;  /* 0x00000003000085a7 */ /* 0x000ea400080010ff */
[----:B--2---:R-:W-:Y:S05]  /*8130*/  @!P0 BRA `(.L_x_174) ;  /* 0xfffffffc00f08947 */ /* 0x004fea000383ffff */
[----:B------:R-:W-:Y:S05]  /*8140*/  BRA `(.L_x_175) ;  /* 0xffffffb400287947 */ /* 0x000fea000383ffff */
.L_x_67:
[----:B------:R-:W-:-:S07]  /*8150*/  MOV R0, UR5 ;  /* 0x0000000500007c02 */ /* 0x000fce0008000f00 */
.L_x_176:
[----:B-1----:R1:W2:Y:S02]  /*8160*/  SYNCS.PHASECHK.TRANS64.TRYWAIT P0, [R0+URZ], R3 ;  /* 0x00000003000075a7 */ /* 0x0022a400080011ff */
[----:B--2---:R-:W-:Y:S05]  /*8170*/  @!P0 NANOSLEEP.SYNCS 0x989680 ;  /* 0x009896800000895d */ /* 0x004fea0003900000 */
[----:B------:R-:W2:Y:S02]  /*8180*/  @!P0 SYNCS.PHASECHK.TRANS64 P0, [R0+URZ], R3 ;  /* 0x00000003000085a7 */ /* 0x000ea400080010ff */
[----:B--2---:R-:W-:Y:S05]  /*8190*/  @!P0 BRA `(.L_x_176) ;  /* 0xfffffffc00f08947 */ /* 0x004fea000383ffff */
[----:B------:R-:W-:Y:S05]  /*81a0*/  BRA `(.L_x_177) ;  /* 0xffffffb400347947 */ /* 0x000fea000383ffff */
.L_x_68:
[----:B------:R-:W-:-:S07]  /*81b0*/  MOV R0, UR5 ;  /* 0x0000000500007c02 */ /* 0x000fce0008000f00 */
.L_x_178:
[----:B-1----:R1:W2:Y:S02]  /*81c0*/  SYNCS.PHASECHK.TRANS64.TRYWAIT P0, [R0+URZ], R3 ;  /* 0x00000003000075a7 */ /* 0x0022a400080011ff */
[----:B--2---:R-:W-:Y:S05]  /*81d0*/  @!P0 NANOSLEEP.SYNCS 0x989680 ;  /* 0x009896800000895d */ /* 0x004fea0003900000 */
[----:B------:R-:W2:Y:S02]  /*81e0*/  @!P0 SYNCS.PHASECHK.TRANS64 P0, [R0+URZ], R3 ;  /* 0x00000003000085a7 */ /* 0x000ea400080010ff */
[----:B--2---:R-:W-:Y:S05]  /*81f0*/  @!P0 BRA `(.L_x_178) ;  /* 0xfffffffc00f08947 */ /* 0x004fea000383ffff */
[----:B------:R-:W-:Y:S05]  /*8200*/  BRA `(.L_x_179) ;  /* 0xffffffb400407947 */ /* 0x000fea000383ffff */
.L_x_69:
[----:B------:R-:W-:-:S07]  /*8210*/  MOV R0, UR5 ;  /* 0x0000000500007c02 */ /* 0x000fce0008000f00 */
.L_x_180:
[----:B-1----:R1:W2:Y:S02]  /*8220*/  SYNCS.PHASECHK.TRANS64.TRYWAIT P0, [R0+URZ], R3 ;  /* 0x00000003000075a7 */ /* 0x0022a400080011ff */
[----:B--2---:R-:W-:Y:S05]  /*8230*/  @!P0 NANOSLEEP.SYNCS 0x989680 ;  /* 0x009896800000895d */ /* 0x004fea0003900000 */
[----:B------:R-:W2:Y:S02]  /*8240*/  @!P0 SYNCS.PHASECHK.TRANS64 P0, [R0+URZ], R3 ;  /* 0x00000003000085a7 */ /* 0x000ea400080010ff */
[----:B--2---:R-:W-:Y:S05]  /*8250*/  @!P0 BRA `(.L_x_180) ;  /* 0xfffffffc00f08947 */ /* 0x004fea000383ffff */
[----:B------:R-:W-:Y:S05]  /*8260*/  BRA `(.L_x_181) ;  /* 0xffffffb4004c7947 */ /* 0x000fea000383ffff */
.L_x_72:
[----:B--2---:R2:W3:Y:S02]  /*8270*/  SYNCS.PHASECHK.TRANS64.TRYWAIT P0, [R2+URZ+0x230], R4 ;  /* 0x00023004020075a7 */ /* 0x0044e400080011ff */
[----:B---3--:R-:W-:Y:S05]  /*8280*/  @!P0 NANOSLEEP.SYNCS 0x989680 ;  /* 0x009896800000895d */ /* 0x008fea0003900000 */
[----:B------:R-:W3:Y:S02]  /*8290*/  @!P0 SYNCS.PHASECHK.TRANS64 P0, [R2+URZ+0x230], R4 ;  /* 0x00023004020085a7 */ /* 0x000ee400080010ff */
[----:B---3--:R-:W-:Y:S05]  /*82a0*/  @!P0 BRA `(.L_x_72) ;  /* 0xfffffffc00f08947 */ /* 0x008fea000383ffff */
[----:B------:R-:W-:Y:S05]  /*82b0*/  BRA `(.L_x_182) ;  /* 0xffffffb400a87947 */ /* 0x000fea000383ffff */
.L_x_73:
[----:B------:R-:W-:-:S07]  /*82c0*/  MOV R2, UR4 ;  /* 0x0000000400027c02 */ /* 0x000fce0008000f00 */
.L_x_183:
[----:B--2---:R2:W3:Y:S02]  /*82d0*/  SYNCS.PHASECHK.TRANS64.TRYWAIT P0, [R2+URZ+0x1e0], R5 ;  /* 0x0001e005020075a7 */ /* 0x0044e400080011ff */
[----:B---3--:R-:W-:Y:S05]  /*82e0*/  @!P0 NANOSLEEP.SYNCS 0x989680 ;  /* 0x009896800000895d */ /* 0x008fea0003900000 */
[----:B------:R-:W3:Y:S02]  /*82f0*/  @!P0 SYNCS.PHASECHK.TRANS64 P0, [R2+URZ+0x1e0], R5 ;  /* 0x0001e005020085a7 */ /* 0x000ee400080010ff */
[----:B---3--:R-:W-:Y:S05]  /*8300*/  @!P0 BRA `(.L_x_183) ;  /* 0xfffffffc00f08947 */ /* 0x008fea000383ffff */
[----:B------:R-:W-:Y:S05]  /*8310*/  BRA `(.L_x_184) ;  /* 0xffffffb400b87947 */ /* 0x000fea000383ffff */
.L_x_74:
[----:B--2---:R2:W3:Y:S02]  /*8320*/  SYNCS.PHASECHK.TRANS64.TRYWAIT P1, [R2+URZ+0x1d0], R4 ;  /* 0x0001d004020075a7 */ /* 0x0044e400080211ff */
[----:B---3--:R-:W-:Y:S05]  /*8330*/  @!P1 NANOSLEEP.SYNCS 0x989680 ;  /* 0x009896800000995d */ /* 0x008fea0003900000 */
[----:B------:R-:W3:Y:S02]  /*8340*/  @!P1 SYNCS.PHASECHK.TRANS64 P1, [R2+URZ+0x1d0], R4 ;  /* 0x0001d004020095a7 */ /* 0x000ee400080210ff */
[----:B---3--:R-:W-:Y:S05]  /*8350*/  @!P1 BRA `(.L_x_74) ;  /* 0xfffffffc00f09947 */ /* 0x008fea000383ffff */
[----:B------:R-:W-:Y:S05]  /*8360*/  BRA `(.L_x_185) ;  /* 0xffffffb400e87947 */ /* 0x000fea000383ffff */
.L_x_77:
[----:B------:R-:W-:-:S07]  /*8370*/  MOV R0, UR4 ;  /* 0x0000000400007c02 */ /* 0x000fce0008000f00 */
.L_x_186:
[----:B--2---:R2:W3:Y:S02]  /*8380*/  SYNCS.PHASECHK.TRANS64.TRYWAIT P0, [R0+URZ+0x1e0], R2 ;  /* 0x0001e002000075a7 */ /* 0x0044e400080011ff */
[----:B---3--:R-:W-:Y:S05]  /*8390*/  @!P0 NANOSLEEP.SYNCS 0x989680 ;  /* 0x009896800000895d */ /* 0x008fea0003900000 */
[----:B------:R-:W3:Y:S02]  /*83a0*/  @!P0 SYNCS.PHASECHK.TRANS64 P0, [R0+URZ+0x1e0], R2 ;  /* 0x0001e002000085a7 */ /* 0x000ee400080010ff */
[----:B---3--:R-:W-:Y:S05]  /*83b0*/  @!P0 BRA `(.L_x_186) ;  /* 0xfffffffc00f08947 */ /* 0x008fea000383ffff */
[----:B------:R-:W-:Y:S05]  /*83c0*/  BRA `(.L_x_76) ;  /* 0xffffffb8003c7947 */ /* 0x000fea000383ffff */
.L_x_84:
[----:B-1----:R1:W2:Y:S02]  /*83d0*/  SYNCS.PHASECHK.TRANS64.TRYWAIT P1, [R0+URZ+0x1d0], R2 ;  /* 0x0001d002000075a7 */ /* 0x0022a400080211ff */
[----:B--2---:R-:W-:Y:S05]  /*83e0*/  @!P1 NANOSLEEP.SYNCS 0x989680 ;  /* 0x009896800000995d */ /* 0x004fea0003900000 */
[----:B------:R-:W2:Y:S02]  /*83f0*/  @!P1 SYNCS.PHASECHK.TRANS64 P1, [R0+URZ+0x1d0], R2 ;  /* 0x0001d002000095a7 */ /* 0x000ea400080210ff */
[----:B--2---:R-:W-:Y:S05]  /*8400*/  @!P1 BRA `(.L_x_84) ;  /* 0xfffffffc00f09947 */ /* 0x004fea000383ffff */
[----:B------:R-:W-:Y:S05]  /*8410*/  BRA `(.L_x_187) ;  /* 0xffffffbc00a07947 */ /* 0x000fea000383ffff */
.L_x_85:
[----:B------:R-:W-:-:S07]  /*8420*/  MOV R2, UR23 ;  /* 0x0000001700027c02 */ /* 0x000fce0008000f00 */
.L_x_188:
[----:B-1----:R1:W2:Y:S02]  /*8430*/  SYNCS.PHASECHK.TRANS64.TRYWAIT P0, [R2+URZ+0x210], R0 ;  /* 0x00021000020075a7 */ /* 0x0022a400080011ff */
[----:B--2---:R-:W-:Y:S05]  /*8440*/  @!P0 NANOSLEEP.SYNCS 0x989680 ;  /* 0x009896800000895d */ /* 0x004fea0003900000 */
[----:B------:R-:W2:Y:S02]  /*8450*/  @!P0 SYNCS.PHASECHK.TRANS64 P0, [R2+URZ+0x210], R0 ;  /* 0x00021000020085a7 */ /* 0x000ea400080010ff */
[----:B--2---:R-:W-:Y:S05]  /*8460*/  @!P0 BRA `(.L_x_188) ;  /* 0xfffffffc00f08947 */ /* 0x004fea000383ffff */
[----:B------:R-:W-:Y:S05]  /*8470*/  BRA `(.L_x_189) ;  /* 0xffffffbc00f07947 */ /* 0x000fea000383ffff */
.L_x_88:
[----:B------:R-:W-:Y:S07]  /*8480*/  MOV R0, UR5 ;  /* 0x0000000500007c02 */ /* 0x000fee0008000f00 */
.L_x_190:
[----:B-1----:R1:W2:Y:S02]  /*8490*/  SYNCS.PHASECHK.TRANS64.TRYWAIT P0, [R0+URZ], R2 ;  /* 0x00000002000075a7 */ /* 0x0022a400080011ff */
[----:B--2---:R-:W-:Y:S05]  /*84a0*/  @!P0 NANOSLEEP.SYNCS 0x989680 ;  /* 0x009896800000895d */ /* 0x004fea0003900000 */
[----:B------:R-:W2:Y:S02]  /*84b0*/  @!P0 SYNCS.PHASECHK.TRANS64 P0, [R0+URZ], R2 ;  /* 0x00000002000085a7 */ /* 0x000ea400080010ff */
[----:B--2---:R-:W-:Y:S05]  /*84c0*/  @!P0 BRA `(.L_x_190) ;  /* 0xfffffffc00f08947 */ /* 0x004fea000383ffff */
[----:B------:R-:W-:Y:S05]  /*84d0*/  BRA `(.L_x_87) ;  /* 0xffffffc0000c7947 */ /* 0x000fea000383ffff */
.L_x_91:
[----:B------:R-:W-:-:S07]  /*84e0*/  MOV R0, UR4 ;  /* 0x0000000400007c02 */ /* 0x000fce0008000f00 */
.L_x_191:
[----:B--2---:R2:W4:Y:S02]  /*84f0*/  SYNCS.PHASECHK.TRANS64.TRYWAIT P0, [R0+URZ], R2 ;  /* 0x00000002000075a7 */ /* 0x00452400080011ff */
[----:B----4-:R-:W-:Y:S05]  /*8500*/  @!P0 NANOSLEEP.SYNCS 0x989680 ;  /* 0x009896800000895d */ /* 0x010fea0003900000 */
[----:B------:R-:W4:Y:S02]  /*8510*/  @!P0 SYNCS.PHASECHK.TRANS64 P0, [R0+URZ], R2 ;  /* 0x00000002000085a7 */ /* 0x000f2400080010ff */
[----:B----4-:R-:W-:Y:S05]  /*8520*/  @!P0 BRA `(.L_x_191) ;  /* 0xfffffffc00f08947 */ /* 0x010fea000383ffff */
[----:B------:R-:W-:Y:S05]  /*8530*/  BRA `(.L_x_192) ;  /* 0xffffffc000c07947 */ /* 0x000fea000383ffff */
.L_x_92:
[----:B------:R-:W-:-:S07]  /*8540*/  MOV R0, UR5 ;  /* 0x0000000500007c02 */ /* 0x000fce0008000f00 */
.L_x_193:
[----:B-1----:R1:W2:Y:S02]  /*8550*/  SYNCS.PHASECHK.TRANS64.TRYWAIT P0, [R0+URZ], R3 ;  /* 0x00000003000075a7 */ /* 0x0022a400080011ff */
[----:B--2---:R-:W-:Y:S05]  /*8560*/  @!P0 NANOSLEEP.SYNCS 0x989680 ;  /* 0x009896800000895d */ /* 0x004fea0003900000 */
[----:B------:R-:W2:Y:S02]  /*8570*/  @!P0 SYNCS.PHASECHK.TRANS64 P0, [R0+URZ], R3 ;  /* 0x00000003000085a7 */ /* 0x000ea400080010ff */
[----:B--2---:R-:W-:Y:S05]  /*8580*/  @!P0 BRA `(.L_x_193) ;  /* 0xfffffffc00f08947 */ /* 0x004fea000383ffff */
[----:B------:R-:W-:Y:S05]  /*8590*/  BRA `(.L_x_194) ;  /* 0xffffffc000cc7947 */ /* 0x000fea000383ffff */
.L_x_93:
[----:B------:R-:W-:-:S07]  /*85a0*/  MOV R0, UR5 ;  /* 0x0000000500007c02 */ /* 0x000fce0008000f00 */
.L_x_195:
[----:B-1----:R1:W2:Y:S02]  /*85b0*/  SYNCS.PHASECHK.TRANS64.TRYWAIT P0, [R0+URZ], R3 ;  /* 0x00000003000075a7 */ /* 0x0022a400080011ff */
[----:B--2---:R-:W-:Y:S05]  /*85c0*/  @!P0 NANOSLEEP.SYNCS 0x989680 ;  /* 0x009896800000895d */ /* 0x004fea0003900000 */
[----:B------:R-:W2:Y:S02]  /*85d0*/  @!P0 SYNCS.PHASECHK.TRANS64 P0, [R0+URZ], R3 ;  /* 0x00000003000085a7 */ /* 0x000ea400080010ff */
[----:B--2---:R-:W-:Y:S05]  /*85e0*/  @!P0 BRA `(.L_x_195) ;  /* 0xfffffffc00f08947 */ /* 0x004fea000383ffff */
[----:B------:R-:W-:Y:S05]  /*85f0*/  BRA `(.L_x_196) ;  /* 0xffffffc000d87947 */ /* 0x000fea000383ffff */
.L_x_94:
[----:B-1----:R-:W-:-:S07]  /*8600*/  MOV R0, UR4 ;  /* 0x0000000400007c02 */ /* 0x002fce0008000f00 */
.L_x_197:
[----:B-1----:R1:W2:Y:S02]  /*8610*/  SYNCS.PHASECHK.TRANS64.TRYWAIT P0, [R0+URZ], R2 ;  /* 0x00000002000075a7 */ /* 0x0022a400080011ff */
[----:B--2---:R-:W-:Y:S05]  /*8620*/  @!P0 NANOSLEEP.SYNCS 0x989680 ;  /* 0x009896800000895d */ /* 0x004fea0003900000 */
[----:B------:R-:W2:Y:S02]  /*8630*/  @!P0 SYNCS.PHASECHK.TRANS64 P0, [R0+URZ], R2 ;  /* 0x00000002000085a7 */ /* 0x000ea400080010ff */
[----:B--2---:R-:W-:Y:S05]  /*8640*/  @!P0 BRA `(.L_x_197) ;  /* 0xfffffffc00f08947 */ /* 0x004fea000383ffff */
[----:B------:R-:W-:Y:S05]  /*8650*/  BRA `(.L_x_198) ;  /* 0xffffffc000e47947 */ /* 0x000fea000383ffff */
.L_x_99:
[----:B--2---:R2:W3:Y:S02]  /*8660*/  SYNCS.PHASECHK.TRANS64.TRYWAIT P0, [R3+URZ+0x1d0], R0 ;  /* 0x0001d000030075a7 */ /* 0x0044e400080011ff */
[----:B---3--:R-:W-:Y:S05]  /*8670*/  @!P0 NANOSLEEP.SYNCS 0x989680 ;  /* 0x009896800000895d */ /* 0x008fea0003900000 */
[----:B------:R-:W3:Y:S02]  /*8680*/  @!P0 SYNCS.PHASECHK.TRANS64 P0, [R3+URZ+0x1d0], R0 ;  /* 0x0001d000030085a7 */ /* 0x000ee400080010ff */
[----:B---3--:R-:W-:Y:S05]  /*8690*/  @!P0 BRA `(.L_x_99) ;  /* 0xfffffffc00f08947 */ /* 0x008fea000383ffff */
[----:B------:R-:W-:Y:S05]  /*86a0*/  BRA `(.L_x_199) ;  /* 0xffffffc8000c7947 */ /* 0x000fea000383ffff */
.L_x_102:
[----:B--2---:R-:W-:Y:S07]  /*86b0*/  MOV R0, UR17 ;  /* 0x0000001100007c02 */ /* 0x004fee0008000f00 */
.L_x_200:
[----:B--2---:R2:W3:Y:S02]  /*86c0*/  SYNCS.PHASECHK.TRANS64.TRYWAIT P1, [R0+URZ+0x1c8], R3 ;  /* 0x0001c803000075a7 */ /* 0x0044e400080211ff */
[----:B---3--:R-:W-:Y:S05]  /*86d0*/  @!P1 NANOSLEEP.SYNCS 0x989680 ;  /* 0x009896800000995d */ /* 0x008fea0003900000 */
[----:B------:R-:W3:Y:S02]  /*86e0*/  @!P1 SYNCS.PHASECHK.TRANS64 P1, [R0+URZ+0x1c8], R3 ;  /* 0x0001c803000095a7 */ /* 0x000ee400080210ff */
[----:B---3--:R-:W-:Y:S05]  /*86f0*/  @!P1 BRA `(.L_x_200) ;  /* 0xfffffffc00f09947 */ /* 0x008fea000383ffff */
[----:B------:R-:W-:Y:S05]  /*8700*/  BRA `(.L_x_101) ;  /* 0xffffffcc00807947 */ /* 0x000fea000383ffff */
.L_x_105:
[----:B--2---:R-:W-:Y:S07]  /*8710*/  MOV R0, UR17 ;  /* 0x0000001100007c02 */ /* 0x004fee0008000f00 */
.L_x_201:
[----:B--2---:R2:W3:Y:S02]  /*8720*/  SYNCS.PHASECHK.TRANS64.TRYWAIT P0, [R0+URZ+0x1b8], R2 ;  /* 0x0001b802000075a7 */ /* 0x0044e400080011ff */
[----:B---3--:R-:W-:Y:S05]  /*8730*/  @!P0 NANOSLEEP.SYNCS 0x989680 ;  /* 0x009896800000895d */ /* 0x008fea0003900000 */
[----:B------:R-:W3:Y:S02]  /*8740*/  @!P0 SYNCS.PHASECHK.TRANS64 P0, [R0+URZ+0x1b8], R2 ;  /* 0x0001b802000085a7 */ /* 0x000ee400080010ff */
[----:B---3--:R-:W-:Y:S05]  /*8750*/  @!P0 BRA `(.L_x_201) ;  /* 0xfffffffc00f08947 */ /* 0x008fea000383ffff */
[----:B------:R-:W-:Y:S05]  /*8760*/  BRA `(.L_x_202) ;  /* 0xffffffcc00d47947 */ /* 0x000fea000383ffff */
.L_x_108:
[----:B---3--:R3:W1:Y:S02]  /*8770*/  SYNCS.PHASECHK.TRANS64.TRYWAIT P0, [R3+URZ+0x1d0], R0 ;  /* 0x0001d000030075a7 */ /* 0x00866400080011ff */
[----:B-1----:R-:W-:Y:S05]  /*8780*/  @!P0 NANOSLEEP.SYNCS 0x989680 ;  /* 0x009896800000895d */ /* 0x002fea0003900000 */
[----:B------:R-:W1:Y:S02]  /*8790*/  @!P0 SYNCS.PHASECHK.TRANS64 P0, [R3+URZ+0x1d0], R0 ;  /* 0x0001d000030085a7 */ /* 0x000e6400080010ff */
[----:B-1----:R-:W-:Y:S05]  /*87a0*/  @!P0 BRA `(.L_x_108) ;  /* 0xfffffffc00f08947 */ /* 0x002fea000383ffff */
[----:B------:R-:W-:Y:S05]  /*87b0*/  BRA `(.L_x_203) ;  /* 0xffffffd400207947 */ /* 0x000fea000383ffff */
.L_x_119:
[----:B-1----:R-:W-:Y:S04]  /*87c0*/  MOV R0, UR44 ;  /* 0x0000002c00007c02 */ /* 0x002fe80008000f00 */
[----:B------:R1:W2:Y:S03]  /*87d0*/  SYNCS.PHASECHK.TRANS64.TRYWAIT P1, [R0+URZ+0x1b0], R4 ;  /* 0x0001b004000075a7 */ /* 0x0002a600080211ff */
[----:B--2---:R-:W-:Y:S05]  /*87e0*/  @!P1 NANOSLEEP.SYNCS 0x989680 ;  /* 0x009896800000995d */ /* 0x004fea0003900000 */
[----:B------:R-:W2:Y:S02]  /*87f0*/  @!P1 SYNCS.PHASECHK.TRANS64 P1, [R0+URZ+0x1b0], R4 ;  /* 0x0001b004000095a7 */ /* 0x000ea400080210ff */
[----:B--2---:R-:W-:Y:S05]  /*8800*/  @!P1 BRA `(.L_x_119) ;  /* 0xfffffffc00ec9947 */ /* 0x004fea000383ffff */
[----:B------:R-:W-:Y:S05]  /*8810*/  BRA `(.L_x_118) ;  /* 0xffffffe000707947 */ /* 0x000fea000383ffff */
.L_x_121:
[----:B------:R1:W1:Y:S02]  /*8820*/  SYNCS.PHASECHK.TRANS64.TRYWAIT P1, [R22+URZ+0x1f0], R3 ;  /* 0x0001f003160075a7 */ /* 0x00026400080211ff */
[----:B-1----:R-:W-:Y:S05]  /*8830*/  @!P1 NANOSLEEP.SYNCS 0x989680 ;  /* 0x009896800000995d */ /* 0x002fea0003900000 */
[----:B------:R-:W1:Y:S02]  /*8840*/  @!P1 SYNCS.PHASECHK.TRANS64 P1, [R22+URZ+0x1f0], R3 ;  /* 0x0001f003160095a7 */ /* 0x000e6400080210ff */
[----:B-1----:R-:W-:Y:S05]  /*8850*/  @!P1 BRA `(.L_x_121) ;  /* 0xfffffffc00f09947 */ /* 0x002fea000383ffff */
[----:B------:R-:W-:Y:S05]  /*8860*/  BRA `(.L_x_120) ;  /* 0xffffffe000ac7947 */ /* 0x000fea000383ffff */
        .weak           $__internal_0_$__cuda_sm10x_tcgen05_guardrail_trap_col_being_dealloced_not_returned_by_alloc
        .type           $__internal_0_$__cuda_sm10x_tcgen05_guardrail_trap_col_being_dealloced_not_returned_by_alloc,@function
        .size           $__internal_0_$__cuda_sm10x_tcgen05_guardrail_trap_col_being_dealloced_not_returned_by_alloc,($__internal_1_$__cuda_sm10x_tcgen05_guardrail_trap_phase_invalid_during_alloc - $__internal_0_$__cuda_sm10x_tcgen05_guardrail_trap_col_being_dealloced_not_returned_by_alloc)
$__internal_0_$__cuda_sm10x_tcgen05_guardrail_trap_col_being_dealloced_not_returned_by_alloc:
[----:B------:R-:W-:Y:S05]  /*8870*/  BPT.TRAP 0x1 ;  /* 0x000000040000795c */ /* 0x000fea0000300000 */
[----:B------:R-:W-:-:S04]  /*8880*/  HFMA2 R3, -RZ, RZ, 0, 0 ;  /* 0x00000000ff037431 */ /* 0x000fc800000001ff */
[----:B------:R-:W-:Y:S05]  /*8890*/  RET.REL.NODEC R2 `(_ZN7cutlass13device_kernelINS_4gemm6kernel13GemmUniversalIN4cute5tupleIJiiiiEEENS1_10collective13CollectiveMmaINS1_35MainloopSm100TmaUmmaWarpSpecializedILi27ELi2ELi4ENS5_IJNS4_1CILi2EEENSA_ILi1EEESC_EEEEENS5_IJNSA_ILi64EEESF_SF_EEENS_12float_e4m3_tENS5_IJlSC_lEEESH_SI_NS4_8TiledMMAINS4_8MMA_AtomIJNS4_10MMA_TraitsINS4_19SM100_MMA_F8F6F4_SSEJSH_SH_fSF_SF_NS4_17integral_constantINS4_4UMMA5MajorELSP_0EEESQ_NSN_INSO_7ScaleInELSR_0EEESS_EEEEEENS4_6LayoutINS5_IJSC_SC_SC_EEENS5_IJNSA_ILi0EEESX_SX_EEEEENS5_IJNS4_10UnderscoreES10_S10_EEEEENS4_13SM90_TMA_LOADENS4_14ComposedLayoutINS4_7SwizzleILi2ELi4ELi3EEENS4_18smem_ptr_flag_bitsILi8EEENSV_INS5_IJNSA_ILi8EEESF_EEENS5_IJSF_SC_EEEEEEEvNS4_8identityENS4_23SM90_TMA_LOAD_MULTICASTES1D_vS1E_EENS_8epilogue10collective18CollectiveEpilogueINS1H_23Sm100TmaWarpSpecializedILi1ELi1ELi32ELb0ELb0EEEJSG_NS5_IJNSV_ISF_SC_EES1M_EEESH_SI_SH_SI_NS1H_6fusion15FusionCallbacksIS1L_NS1O_17LinearCombinationISH_fSH_fLNS_15FloatRoundStyleE2EEESG_S1N_JEEENS4_5SM1004TMEM4LOAD26SM100_TMEM_LOAD_16dp32b32xES13_S1D_NS4_39AutoVectorizingCopyWithAssumedAlignmentILi128EEENS4_14SM90_TMA_STOREES1D_S1Z_S1Z_EEEvvEEEEvNT_6ParamsE) ;  /* 0xffffff7402d87950 */ /* 0x000fea0003c3ffff */
        .weak           $__internal_1_$__cuda_sm10x_tcgen05_guardrail_trap_phase_invalid_during_alloc
        .type           $__internal_1_$__cuda_sm10x_tcgen05_guardrail_trap_phase_invalid_during_alloc,@function
        .size           $__internal_1_$__cuda_sm10x_tcgen05_guardrail_trap_phase_invalid_during_alloc,($__internal_2_$__cuda_sm10x_tcgen05_guardrail_trap_unallocated_columns_being_dealloced - $__internal_1_$__cuda_sm10x_tcgen05_guardrail_trap_phase_invalid_during_alloc)
$__internal_1_$__cuda_sm10x_tcgen05_guardrail_trap_phase_invalid_during_alloc:
[----:B------:R-:W-:Y:S05]  /*88a0*/  BPT.TRAP 0x1 ;  /* 0x000000040000795c */ /* 0x000fea0000300000 */
[----:B------:R-:W-:-:S04]  /*88b0*/  MOV R5, 0x0 ;  /* 0x0000000000057802 */ /* 0x000fc80000000f00 */
[----:B------:R-:W-:Y:S05]  /*88c0*/  RET.REL.NODEC R4 `(_ZN7cutlass13device_kernelINS_4gemm6kernel13GemmUniversalIN4cute5tupleIJiiiiEEENS1_10collective13CollectiveMmaINS1_35MainloopSm100TmaUmmaWarpSpecializedILi27ELi2ELi4ENS5_IJNS4_1CILi2EEENSA_ILi1EEESC_EEEEENS5_IJNSA_ILi64EEESF_SF_EEENS_12float_e4m3_tENS5_IJlSC_lEEESH_SI_NS4_8TiledMMAINS4_8MMA_AtomIJNS4_10MMA_TraitsINS4_19SM100_MMA_F8F6F4_SSEJSH_SH_fSF_SF_NS4_17integral_constantINS4_4UMMA5MajorELSP_0EEESQ_NSN_INSO_7ScaleInELSR_0EEESS_EEEEEENS4_6LayoutINS5_IJSC_SC_SC_EEENS5_IJNSA_ILi0EEESX_SX_EEEEENS5_IJNS4_10UnderscoreES10_S10_EEEEENS4_13SM90_TMA_LOADENS4_14ComposedLayoutINS4_7SwizzleILi2ELi4ELi3EEENS4_18smem_ptr_flag_bitsILi8EEENSV_INS5_IJNSA_ILi8EEESF_EEENS5_IJSF_SC_EEEEEEEvNS4_8identityENS4_23SM90_TMA_LOAD_MULTICASTES1D_vS1E_EENS_8epilogue10collective18CollectiveEpilogueINS1H_23Sm100TmaWarpSpecializedILi1ELi1ELi32ELb0ELb0EEEJSG_NS5_IJNSV_ISF_SC_EES1M_EEESH_SI_SH_SI_NS1H_6fusion15FusionCallbacksIS1L_NS1O_17LinearCombinationISH_fSH_fLNS_15FloatRoundStyleE2EEESG_S1N_JEEENS4_5SM1004TMEM4LOAD26SM100_TMEM_LOAD_16dp32b32xES13_S1D_NS4_39AutoVectorizingCopyWithAssumedAlignmentILi128EEENS4_14SM90_TMA_STOREES1D_S1Z_S1Z_EEEvvEEEEvNT_6ParamsE) ;  /* 0xffffff7404cc7950 */ /* 0x000fea0003c3ffff */
        .weak           $__internal_2_$__cuda_sm10x_tcgen05_guardrail_trap_unallocated_columns_being_dealloced
        .type           $__internal_2_$__cuda_sm10x_tcgen05_guardrail_trap_unallocated_columns_being_dealloced,@function
        .size           $__internal_2_$__cuda_sm10x_tcgen05_guardrail_trap_unallocated_columns_being_dealloced,(.L_x_205 - $__internal_2_$__cuda_sm10x_tcgen05_guardrail_trap_unallocated_columns_being_dealloced)
$__internal_2_$__cuda_sm10x_tcgen05_guardrail_trap_unallocated_columns_being_dealloced:
[----:B------:R-:W-:Y:S05]  /*88d0*/  BPT.TRAP 0x1 ;  /* 0x000000040000795c */ /* 0x000fea0000300000 */
[----:B------:R-:W-:-:S04]  /*88e0*/  HFMA2 R3, -RZ, RZ, 0, 0 ;  /* 0x00000000ff037431 */ /* 0x000fc800000001ff */
[----:B------:R-:W-:Y:S05]  /*88f0*/  RET.REL.NODEC R2 `(_ZN7cutlass13device_kernelINS_4gemm6kernel13GemmUniversalIN4cute5tupleIJiiiiEEENS1_10collective13CollectiveMmaINS1_35MainloopSm100TmaUmmaWarpSpecializedILi27ELi2ELi4ENS5_IJNS4_1CILi2EEENSA_ILi1EEESC_EEEEENS5_IJNSA_ILi64EEESF_SF_EEENS_12float_e4m3_tENS5_IJlSC_lEEESH_SI_NS4_8TiledMMAINS4_8MMA_AtomIJNS4_10MMA_TraitsINS4_19SM100_MMA_F8F6F4_SSEJSH_SH_fSF_SF_NS4_17integral_constantINS4_4UMMA5MajorELSP_0EEESQ_NSN_INSO_7ScaleInELSR_0EEESS_EEEEEENS4_6LayoutINS5_IJSC_SC_SC_EEENS5_IJNSA_ILi0EEESX_SX_EEEEENS5_IJNS4_10UnderscoreES10_S10_EEEEENS4_13SM90_TMA_LOADENS4_14ComposedLayoutINS4_7SwizzleILi2ELi4ELi3EEENS4_18smem_ptr_flag_bitsILi8EEENSV_INS5_IJNSA_ILi8EEESF_EEENS5_IJSF_SC_EEEEEEEvNS4_8identityENS4_23SM90_TMA_LOAD_MULTICASTES1D_vS1E_EENS_8epilogue10collective18CollectiveEpilogueINS1H_23Sm100TmaWarpSpecializedILi1ELi1ELi32ELb0ELb0EEEJSG_NS5_IJNSV_ISF_SC_EES1M_EEESH_SI_SH_SI_NS1H_6fusion15FusionCallbacksIS1L_NS1O_17LinearCombinationISH_fSH_fLNS_15FloatRoundStyleE2EEESG_S1N_JEEENS4_5SM1004TMEM4LOAD26SM100_TMEM_LOAD_16dp32b32xES13_S1D_NS4_39AutoVectorizingCopyWithAssumedAlignmentILi128EEENS4_14SM90_TMA_STOREES1D_S1Z_S1Z_EEEvvEEEEvNT_6ParamsE) ;  /* 0xffffff7402c07950 */ /* 0x000fea0003c3ffff */
.L_x_204:
[----:B------:R-:W-:-:S00]  /*8900*/  BRA `(.L_x_204) ;  /* 0xfffffffc00fc7947 */ /* 0x000fc0000383ffff */
[----:B------:R-:W-:-:S00]  /*8910*/  NOP ;  /* 0x0000000000007918 */ /* 0x000fc00000000000 */
        /* <DEDUP_REMOVED lines=14> */
.L_x_205:


//--------------------- .nv.global.init           --------------------------
	.section	.nv.global.init,"aw",@progbits
.nv.global.init:
	.type		$str$27,@object
	.size		$str$27,($str$28 - $str$27)
$str$27:
        /*0000*/ 	.byte	0x28, 0x61, 0x64, 0x64, 0x72, 0x65, 0x73, 0x73, 0x20, 0x26, 0x20, 0x6d, 0x61, 0x73, 0x6b, 0x29
        /*0010*/ 	.byte	0x20, 0x3d, 0x3d, 0x20, 0x30, 0x00
	.type		$str$28,@object
	.size		$str$28,($str$26 - $str$28)
$str$28:
        /*0016*/ 	.byte	0x2f, 0x74, 0x6d, 0x70, 0x2f, 0x63, 0x75, 0x74, 0x6c, 0x61, 0x73, 0x73, 0x5f, 0x73, 0x77, 0x65
        /*0026*/ 	.byte	0x65, 0x70, 0x5f, 0x73, 0x72, 0x63, 0x2f, 0x69, 0x6e, 0x63, 0x6c, 0x75, 0x64, 0x65, 0x2f, 0x63
        /*0036*/ 	.byte	0x75, 0x74, 0x65, 0x2f, 0x70, 0x6f, 0x69, 0x6e, 0x74, 0x65, 0x72, 0x5f, 0x66, 0x6c, 0x61, 0x67
        /*0046*/ 	.byte	0x67, 0x65, 0x64, 0x2e, 0x68, 0x70, 0x70, 0x00
	.type		$str$26,@object
	.size		$str$26,($str$25 - $str$26)
$str$26:
        /*004e*/ 	.byte	0x2f, 0x74, 0x6d, 0x70, 0x2f, 0x63, 0x75, 0x74, 0x6c, 0x61, 0x73, 0x73, 0x5f, 0x73, 0x77, 0x65
        /*005e*/ 	.byte	0x65, 0x70, 0x5f, 0x73, 0x72, 0x63, 0x2f, 0x69, 0x6e, 0x63, 0x6c, 0x75, 0x64, 0x65, 0x2f, 0x63
        /*006e*/ 	.byte	0x75, 0x74, 0x65, 0x2f, 0x61, 0x74, 0x6f, 0x6d, 0x2f, 0x63, 0x6f, 0x70, 0x79, 0x5f, 0x74, 0x72
        /*007e*/ 	.byte	0x61, 0x69, 0x74, 0x73, 0x5f, 0x73, 0x6d, 0x31, 0x30, 0x30, 0x2e, 0x68, 0x70, 0x70, 0x00
	.type		$str$25,@object
	.size		$str$25,(__unnamed_1 - $str$25)
$str$25:
        /*008d*/ 	.byte	0x28, 0x28, 0x75, 0x69, 0x6e, 0x74, 0x33, 0x32, 0x5f, 0x74, 0x28, 0x74, 0x68, 0x72, 0x65, 0x61
        /*009d*/ 	.byte	0x64, 0x49, 0x64, 0x78, 0x2e, 0x78, 0x29, 0x20, 0x2f, 0x20, 0x33, 0x32, 0x29, 0x20, 0x25, 0x20
        /*00ad*/ 	.byte	0x34, 0x29, 0x20, 0x3d, 0x3d, 0x20, 0x28, 0x28, 0x28, 0x74, 0x6d, 0x65, 0x6d, 0x5f, 0x61, 0x64
        /*00bd*/ 	.byte	0x64, 0x72, 0x20, 0x3e, 0x3e, 0x20, 0x31, 0x36, 0x29, 0x20, 0x2f, 0x20, 0x33, 0x32, 0x29, 0x20
        /*00cd*/ 	.byte	0x25, 0x20, 0x34, 0x29, 0x00
	.type		__unnamed_1,@object
	.size		__unnamed_1,(__unnamed_2 - __unnamed_1)
__unnamed_1:
        /*00d2*/ 	.byte	0x61, 0x75, 0x74, 0x6f, 0x20, 0x63, 0x75, 0x74, 0x65, 0x3a, 0x3a, 0x61, 0x73, 0x5f, 0x70, 0x6f
        /* <DEDUP_REMOVED lines=24> */
        /*0262*/ 	.byte	0x3c, 0x34, 0x30, 0x39, 0x36, 0x3e, 0x3e, 0x3e, 0x3e, 0x5d, 0x00
	.type		__unnamed_2,@object
	.size		__unnamed_2,(.L_2 - __unnamed_2)
__unnamed_2:
        /* <DEDUP_REMOVED lines=40> */
        /*04ed*/ 	.byte	0x74, 0x65, 0x3a, 0x3a, 0x43, 0x3c, 0x30, 0x3e, 0x3e, 0x3e, 0x3e, 0x5d, 0x00
.L_2:


//--------------------- .nv.shared._ZN7cutlass13device_kernelINS_4gemm6kernel13GemmUniversalIN4cute5tupleIJiiiiEEENS1_10collective13CollectiveMmaINS1_35MainloopSm100TmaUmmaWarpSpecializedILi27ELi2ELi4ENS5_IJNS4_1CILi2EEENSA_ILi1EEESC_EEEEENS5_IJNSA_ILi64EEESF_SF_EEENS_12float_e4m3_tENS5_IJlSC_lEEESH_SI_NS4_8TiledMMAINS4_8MMA_AtomIJNS4_10MMA_TraitsINS4_19SM100_MMA_F8F6F4_SSEJSH_SH_fSF_SF_NS4_17integral_constantINS4_4UMMA5MajorELSP_0EEESQ_NSN_INSO_7ScaleInELSR_0EEESS_EEEEEENS4_6LayoutINS5_IJSC_SC_SC_EEENS5_IJNSA_ILi0EEESX_SX_EEEEENS5_IJNS4_10UnderscoreES10_S10_EEEEENS4_13SM90_TMA_LOADENS4_14ComposedLayoutINS4_7SwizzleILi2ELi4ELi3EEENS4_18smem_ptr_flag_bitsILi8EEENSV_INS5_IJNSA_ILi8EEESF_EEENS5_IJSF_SC_EEEEEEEvNS4_8identityENS4_23SM90_TMA_LOAD_MULTICASTES1D_vS1E_EENS_8epilogue10collective18CollectiveEpilogueINS1H_23Sm100TmaWarpSpecializedILi1ELi1ELi32ELb0ELb0EEEJSG_NS5_IJNSV_ISF_SC_EES1M_EEESH_SI_SH_SI_NS1H_6fusion15FusionCallbacksIS1L_NS1O_17LinearCombinationISH_fSH_fLNS_15FloatRoundStyleE2EEESG_S1N_JEEENS4_5SM1004TMEM4LOAD26SM100_TMEM_LOAD_16dp32b32xES13_S1D_NS4_39AutoVectorizingCopyWithAssumedAlignmentILi128EEENS4_14SM90_TMA_STOREES1D_S1Z_S1Z_EEEvvEEEEvNT_6ParamsE --------------------------
	.section	.nv.shared._ZN7cutlass13device_kernelINS_4gemm6kernel13GemmUniversalIN4cute5tupleIJiiiiEEENS1_10collective13CollectiveMmaINS1_35MainloopSm100TmaUmmaWarpSpecializedILi27ELi2ELi4ENS5_IJNS4_1CILi2EEENSA_ILi1EEESC_EEEEENS5_IJNSA_ILi64EEESF_SF_EEENS_12float_e4m3_tENS5_IJlSC_lEEESH_SI_NS4_8TiledMMAINS4_8MMA_AtomIJNS4_10MMA_TraitsINS4_19SM100_MMA_F8F6F4_SSEJSH_SH_fSF_SF_NS4_17integral_constantINS4_4UMMA5MajorELSP_0EEESQ_NSN_INSO_7ScaleInELSR_0EEESS_EEEEEENS4_6LayoutINS5_IJSC_SC_SC_EEENS5_IJNSA_ILi0EEESX_SX_EEEEENS5_IJNS4_10UnderscoreES10_S10_EEEEENS4_13SM90_TMA_LOADENS4_14ComposedLayoutINS4_7SwizzleILi2ELi4ELi3EEENS4_18smem_ptr_flag_bitsILi8EEENSV_INS5_IJNSA_ILi8EEESF_EEENS5_IJSF_SC_EEEEEEEvNS4_8identityENS4_23SM90_TMA_LOAD_MULTICASTES1D_vS1E_EENS_8epilogue10collective18CollectiveEpilogueINS1H_23Sm100TmaWarpSpecializedILi1ELi1ELi32ELb0ELb0EEEJSG_NS5_IJNSV_ISF_SC_EES1M_EEESH_SI_SH_SI_NS1H_6fusion15FusionCallbacksIS1L_NS1O_17LinearCombinationISH_fSH_fLNS_15FloatRoundStyleE2EEESG_S1N_JEEENS4_5SM1004TMEM4LOAD26SM100_TMEM_LOAD_16dp32b32xES13_S1D_NS4_39AutoVectorizingCopyWithAssumedAlignmentILi128EEENS4_14SM90_TMA_STOREES1D_S1Z_S1Z_EEEvvEEEEvNT_6ParamsE,"aw",@nobits
	.sectionflags	@""
	.align	16
	.zero		1024


//--------------------- .nv.shared.reserved.0     --------------------------
	.section	.nv.shared.reserved.0,"aw",@nobits
	.weak		__nv_reservedSMEM_offset_0_alias
	.size		__nv_reservedSMEM_offset_0_alias, 0, 64
	.other		__nv_reservedSMEM_offset_0_alias,@"STO_CUDA_RESERVED_SHARED STV_DEFAULT"
__nv_reservedSMEM_offset_0_alias:
	.zero		0
.nv.shared.reserved.0:
	.zero		64
	.weak		__nv_reservedSMEM_tcgen05_partition
	.type		__nv_reservedSMEM_tcgen05_partition,@object
	.size		__nv_reservedSMEM_tcgen05_partition,(.L_0 - __nv_reservedSMEM_tcgen05_partition)
__nv_reservedSMEM_tcgen05_partition:
	.zero		32
.L_0:


//--------------------- .nv.global                --------------------------
	.section	.nv.global,"aw",@nobits
.nv.global:
	.type		_ZN40_INTERNAL_2a002f58_4_k_cu_d5c57758_305294cute1_E,@object
	.size		_ZN40_INTERNAL_2a002f58_4_k_cu_d5c57758_305294cute1_E,(_ZN40_INTERNAL_2a002f58_4_k_cu_d5c57758_305294cuda3std3__45__cpo6cbeginE - _ZN40_INTERNAL_2a002f58_4_k_cu_d5c57758_305294cute1_E)
_ZN40_INTERNAL_2a002f58_4_k_cu_d5c57758_305294cute1_E:
	.zero		1
	.type		_ZN40_INTERNAL_2a002f58_4_k_cu_d5c57758_305294cuda3std3__45__cpo6cbeginE,@object
	.size		_ZN40_INTERNAL_2a002f58_4_k_cu_d5c57758_305294cuda3std3__45__cpo6cbeginE,(_ZN40_INTERNAL_2a002f58_4_k_cu_d5c57758_305294cuda3std3__48in_placeE - _ZN40_INTERNAL_2a002f58_4_k_cu_d5c57758_305294cuda3std3__45__cpo6cbeginE)
_ZN40_INTERNAL_2a002f58_4_k_cu_d5c57758_305294cuda3std3__45__cpo6cbeginE:
	.zero		1
	.type		_ZN40_INTERNAL_2a002f58_4_k_cu_d5c57758_305294cuda3std3__48in_placeE,@object
	.size		_ZN40_INTERNAL_2a002f58_4_k_cu_d5c57758_305294cuda3std3__48in_placeE,(_ZN40_INTERNAL_2a002f58_4_k_cu_d5c57758_305294cuda3std6ranges3__45__cpo9iter_moveE - _ZN40_INTERNAL_2a002f58_4_k_cu_d5c57758_305294cuda3std3__48in_placeE)
_ZN40_INTERNAL_2a002f58_4_k_cu_d5c57758_305294cuda3std3__48in_placeE:
	.zero		1
	.type		_ZN40_INTERNAL_2a002f58_4_k_cu_d5c57758_305294cuda3std6ranges3__45__cpo9iter_moveE,@object
	.size		_ZN40_INTERNAL_2a002f58_4_k_cu_d5c57758_305294cuda3std6ranges3__45__cpo9iter_moveE,(_ZN40_INTERNAL_2a002f58_4_k_cu_d5c57758_305294cuda3std3__45__cpo5beginE - _ZN40_INTERNAL_2a002f58_4_k_cu_d5c57758_305294cuda3std6ranges3__45__cpo9iter_moveE)
_ZN40_INTERNAL_2a002f58_4_k_cu_d5c57758_305294cuda3std6ranges3__45__cpo9iter_moveE:
	.zero		1
	.type		_ZN40_INTERNAL_2a002f58_4_k_cu_d5c57758_305294cuda3std3__45__cpo5beginE,@object
	.size		_ZN40_INTERNAL_2a002f58_4_k_cu_d5c57758_305294cuda3std3__45__cpo5beginE,(_ZN40_INTERNAL_2a002f58_4_k_cu_d5c57758_305294cuda3std3__442_GLOBAL__N__2a002f58_4_k_cu_d5c57758_305296ignoreE - _ZN40_INTERNAL_2a002f58_4_k_cu_d5c57758_305294cuda3std3__45__cpo5beginE)
_ZN40_INTERNAL_2a002f58_4_k_cu_d5c57758_305294cuda3std3__45__cpo5beginE:
	.zero		1
	.type		_ZN40_INTERNAL_2a002f58_4_k_cu_d5c57758_305294cuda3std3__442_GLOBAL__N__2a002f58_4_k_cu_d5c57758_305296ignoreE,@object
	.size		_ZN40_INTERNAL_2a002f58_4_k_cu_d5c57758_305294cuda3std3__442_GLOBAL__N__2a002f58_4_k_cu_d5c57758_305296ignoreE,(_ZN40_INTERNAL_2a002f58_4_k_cu_d5c57758_305294cute7productE - _ZN40_INTERNAL_2a002f58_4_k_cu_d5c57758_305294cuda3std3__442_GLOBAL__N__2a002f58_4_k_cu_d5c57758_305296ignoreE)
_ZN40_INTERNAL_2a002f58_4_k_cu_d5c57758_305294cuda3std3__442_GLOBAL__N__2a002f58_4_k_cu_d5c57758_305296ignoreE:
	.zero		1
	.type		_ZN40_INTERNAL_2a002f58_4_k_cu_d5c57758_305294cute7productE,@object
	.size		_ZN40_INTERNAL_2a002f58_4_k_cu_d5c57758_305294cute7productE,(_ZN40_INTERNAL_2a002f58_4_k_cu_d5c57758_305294cuda3std3__45__cpo3endE - _ZN40_INTERNAL_2a002f58_4_k_cu_d5c57758_305294cute7productE)
_ZN40_INTERNAL_2a002f58_4_k_cu_d5c57758_305294cute7productE:
	.zero		1
	.type		_ZN40_INTERNAL_2a002f58_4_k_cu_d5c57758_305294cuda3std3__45__cpo3endE,@object
	.size		_ZN40_INTERNAL_2a002f58_4_k_cu_d5c57758_305294cuda3std3__45__cpo3endE,(_ZN40_INTERNAL_2a002f58_4_k_cu_d5c57758_305294cuda3std3__419piecewise_constructE - _ZN40_INTERNAL_2a002f58_4_k_cu_d5c57758_305294cuda3std3__45__cpo3endE)
_ZN40_INTERNAL_2a002f58_4_k_cu_d5c57758_305294cuda3std3__45__cpo3endE:
	.zero		1
	.type		_ZN40_INTERNAL_2a002f58_4_k_cu_d5c57758_305294cuda3std3__419piecewise_constructE,@object
	.size		_ZN40_INTERNAL_2a002f58_4_k_cu_d5c57758_305294cuda3std3__419piecewise_constructE,(_ZN40_INTERNAL_2a002f58_4_k_cu_d5c57758_305294cuda3std3__45__cpo4cendE - _ZN40_INTERNAL_2a002f58_4_k_cu_d5c57758_305294cuda3std3__419piecewise_constructE)
_ZN40_INTERNAL_2a002f58_4_k_cu_d5c57758_305294cuda3std3__419piecewise_constructE:
	.zero		1
	.type		_ZN40_INTERNAL_2a002f58_4_k_cu_d5c57758_305294cuda3std3__45__cpo4cendE,@object
	.size		_ZN40_INTERNAL_2a002f58_4_k_cu_d5c57758_305294cuda3std3__45__cpo4cendE,(_ZN40_INTERNAL_2a002f58_4_k_cu_d5c57758_305294cuda3std6ranges3__45__cpo4swapE - _ZN40_INTERNAL_2a002f58_4_k_cu_d5c57758_305294cuda3std3__45__cpo4cendE)
_ZN40_INTERNAL_2a002f58_4_k_cu_d5c57758_305294cuda3std3__45__cpo4cendE:
	.zero		1
	.type		_ZN40_INTERNAL_2a002f58_4_k_cu_d5c57758_305294cuda3std6ranges3__45__cpo4swapE,@object
	.size		_ZN40_INTERNAL_2a002f58_4_k_cu_d5c57758_305294cuda3std6ranges3__45__cpo4swapE,(.L_10 - _ZN40_INTERNAL_2a002f58_4_k_cu_d5c57758_305294cuda3std6ranges3__45__cpo4swapE)
_ZN40_INTERNAL_2a002f58_4_k_cu_d5c57758_305294cuda3std6ranges3__45__cpo4swapE:
	.zero		1
.L_10:


//--------------------- .nv.constant0._ZN7cutlass13device_kernelINS_4gemm6kernel13GemmUniversalIN4cute5tupleIJiiiiEEENS1_10collective13CollectiveMmaINS1_35MainloopSm100TmaUmmaWarpSpecializedILi27ELi2ELi4ENS5_IJNS4_1CILi2EEENSA_ILi1EEESC_EEEEENS5_IJNSA_ILi64EEESF_SF_EEENS_12float_e4m3_tENS5_IJlSC_lEEESH_SI_NS4_8TiledMMAINS4_8MMA_AtomIJNS4_10MMA_TraitsINS4_19SM100_MMA_F8F6F4_SSEJSH_SH_fSF_SF_NS4_17integral_constantINS4_4UMMA5MajorELSP_0EEESQ_NSN_INSO_7ScaleInELSR_0EEESS_EEEEEENS4_6LayoutINS5_IJSC_SC_SC_EEENS5_IJNSA_ILi0EEESX_SX_EEEEENS5_IJNS4_10UnderscoreES10_S10_EEEEENS4_13SM90_TMA_LOADENS4_14ComposedLayoutINS4_7SwizzleILi2ELi4ELi3EEENS4_18smem_ptr_flag_bitsILi8EEENSV_INS5_IJNSA_ILi8EEESF_EEENS5_IJSF_SC_EEEEEEEvNS4_8identityENS4_23SM90_TMA_LOAD_MULTICASTES1D_vS1E_EENS_8epilogue10collective18CollectiveEpilogueINS1H_23Sm100TmaWarpSpecializedILi1ELi1ELi32ELb0ELb0EEEJSG_NS5_IJNSV_ISF_SC_EES1M_EEESH_SI_SH_SI_NS1H_6fusion15FusionCallbacksIS1L_NS1O_17LinearCombinationISH_fSH_fLNS_15FloatRoundStyleE2EEESG_S1N_JEEENS4_5SM1004TMEM4LOAD26SM100_TMEM_LOAD_16dp32b32xES13_S1D_NS4_39AutoVectorizingCopyWithAssumedAlignmentILi128EEENS4_14SM90_TMA_STOREES1D_S1Z_S1Z_EEEvvEEEEvNT_6ParamsE --------------------------
	.section	.nv.constant0._ZN7cutlass13device_kernelINS_4gemm6kernel13GemmUniversalIN4cute5tupleIJiiiiEEENS1_10collective13CollectiveMmaINS1_35MainloopSm100TmaUmmaWarpSpecializedILi27ELi2ELi4ENS5_IJNS4_1CILi2EEENSA_ILi1EEESC_EEEEENS5_IJNSA_ILi64EEESF_SF_EEENS_12float_e4m3_tENS5_IJlSC_lEEESH_SI_NS4_8TiledMMAINS4_8MMA_AtomIJNS4_10MMA_TraitsINS4_19SM100_MMA_F8F6F4_SSEJSH_SH_fSF_SF_NS4_17integral_constantINS4_4UMMA5MajorELSP_0EEESQ_NSN_INSO_7ScaleInELSR_0EEESS_EEEEEENS4_6LayoutINS5_IJSC_SC_SC_EEENS5_IJNSA_ILi0EEESX_SX_EEEEENS5_IJNS4_10UnderscoreES10_S10_EEEEENS4_13SM90_TMA_LOADENS4_14ComposedLayoutINS4_7SwizzleILi2ELi4ELi3EEENS4_18smem_ptr_flag_bitsILi8EEENSV_INS5_IJNSA_ILi8EEESF_EEENS5_IJSF_SC_EEEEEEEvNS4_8identityENS4_23SM90_TMA_LOAD_MULTICASTES1D_vS1E_EENS_8epilogue10collective18CollectiveEpilogueINS1H_23Sm100TmaWarpSpecializedILi1ELi1ELi32ELb0ELb0EEEJSG_NS5_IJNSV_ISF_SC_EES1M_EEESH_SI_SH_SI_NS1H_6fusion15FusionCallbacksIS1L_NS1O_17LinearCombinationISH_fSH_fLNS_15FloatRoundStyleE2EEESG_S1N_JEEENS4_5SM1004TMEM4LOAD26SM100_TMEM_LOAD_16dp32b32xES13_S1D_NS4_39AutoVectorizingCopyWithAssumedAlignmentILi128EEENS4_14SM90_TMA_STOREES1D_S1Z_S1Z_EEEvvEEEEvNT_6ParamsE,"a",@progbits
	.sectionflags	@""
	.align	4
.nv.constant0._ZN7cutlass13device_kernelINS_4gemm6kernel13GemmUniversalIN4cute5tupleIJiiiiEEENS1_10collective13CollectiveMmaINS1_35MainloopSm100TmaUmmaWarpSpecializedILi27ELi2ELi4ENS5_IJNS4_1CILi2EEENSA_ILi1EEESC_EEEEENS5_IJNSA_ILi64EEESF_SF_EEENS_12float_e4m3_tENS5_IJlSC_lEEESH_SI_NS4_8TiledMMAINS4_8MMA_AtomIJNS4_10MMA_TraitsINS4_19SM100_MMA_F8F6F4_SSEJSH_SH_fSF_SF_NS4_17integral_constantINS4_4UMMA5MajorELSP_0EEESQ_NSN_INSO_7ScaleInELSR_0EEESS_EEEEEENS4_6LayoutINS5_IJSC_SC_SC_EEENS5_IJNSA_ILi0EEESX_SX_EEEEENS5_IJNS4_10UnderscoreES10_S10_EEEEENS4_13SM90_TMA_LOADENS4_14ComposedLayoutINS4_7SwizzleILi2ELi4ELi3EEENS4_18smem_ptr_flag_bitsILi8EEENSV_INS5_IJNSA_ILi8EEESF_EEENS5_IJSF_SC_EEEEEEEvNS4_8identityENS4_23SM90_TMA_LOAD_MULTICASTES1D_vS1E_EENS_8epilogue10collective18CollectiveEpilogueINS1H_23Sm100TmaWarpSpecializedILi1ELi1ELi32ELb0ELb0EEEJSG_NS5_IJNSV_ISF_SC_EES1M_EEESH_SI_SH_SI_NS1H_6fusion15FusionCallbacksIS1L_NS1O_17LinearCombinationISH_fSH_fLNS_15FloatRoundStyleE2EEESG_S1N_JEEENS4_5SM1004TMEM4LOAD26SM100_TMEM_LOAD_16dp32b32xES13_S1D_NS4_39AutoVectorizingCopyWithAssumedAlignmentILi128EEENS4_14SM90_TMA_STOREES1D_S1Z_S1Z_EEEvvEEEEvNT_6ParamsE:
	.zero		2944


//--------------------- SYMBOLS --------------------------

	.type		.nv.reservedSmem.offset0,@object
	.size		.nv.reservedSmem.offset0,0x4
	.type		.nv.reservedSmem.cap,@object
	.size		.nv.reservedSmem.cap,0x4
	.type		__assertfail,@function
